//
// Generated by NVIDIA NVVM Compiler
//
// Compiler Build ID: CL-36424714
// Cuda compilation tools, release 13.0, V13.0.88
// Based on NVVM 20.0.0
//

.version 9.0
.target sm_100
.address_size 64

	// .globl	schmidt_svd_kernel
// _ZZ18schmidt_svd_kernelE8A_shared has been demoted
.extern .shared .align 16 .b8 partial_sums[];

.visible .entry schmidt_svd_kernel(
	.param .u64 .ptr .align 1 schmidt_svd_kernel_param_0,
	.param .u64 .ptr .align 1 schmidt_svd_kernel_param_1,
	.param .u32 schmidt_svd_kernel_param_2,
	.param .u32 schmidt_svd_kernel_param_3,
	.param .u32 schmidt_svd_kernel_param_4
)
{
	.reg .pred 	%p<12>;
	.reg .b32 	%r<61>;
	.reg .b32 	%f<55>;
	.reg .b64 	%rd<9>;
	// demoted variable
	.shared .align 4 .b8 _ZZ18schmidt_svd_kernelE8A_shared[1024];
	ld.param.u64 	%rd1, [schmidt_svd_kernel_param_0];
	ld.param.u64 	%rd2, [schmidt_svd_kernel_param_1];
	ld.param.u32 	%r18, [schmidt_svd_kernel_param_2];
	ld.param.u32 	%r19, [schmidt_svd_kernel_param_3];
	mov.u32 	%r20, %ctaid.x;
	mov.u32 	%r21, %ntid.x;
	mov.u32 	%r22, %tid.x;
	mad.lo.s32 	%r1, %r20, %r21, %r22;
	mul.lo.s32 	%r23, %r19, %r18;
	setp.ge.s32 	%p1, %r1, %r23;
	@%p1 bra 	$L__BB0_2;
	cvta.to.global.u64 	%rd3, %rd1;
	mul.wide.s32 	%rd4, %r1, 4;
	add.s64 	%rd5, %rd3, %rd4;
	ld.global.f32 	%f13, [%rd5];
	shl.b32 	%r24, %r1, 2;
	mov.u32 	%r25, _ZZ18schmidt_svd_kernelE8A_shared;
	add.s32 	%r26, %r25, %r24;
	st.shared.f32 	[%r26], %f13;
$L__BB0_2:
	bar.sync 	0;
	setp.ge.s32 	%p2, %r1, %r19;
	@%p2 bra 	$L__BB0_16;
	setp.lt.s32 	%p3, %r18, 1;
	mov.f32 	%f54, 0f00000000;
	@%p3 bra 	$L__BB0_15;
	and.b32  	%r2, %r18, 7;
	setp.lt.u32 	%p4, %r18, 8;
	mov.f32 	%f54, 0f00000000;
	mov.b32 	%r59, 0;
	@%p4 bra 	$L__BB0_7;
	and.b32  	%r59, %r18, 2147483640;
	neg.s32 	%r57, %r59;
	shl.b32 	%r28, %r1, 2;
	mov.u32 	%r29, _ZZ18schmidt_svd_kernelE8A_shared;
	add.s32 	%r56, %r29, %r28;
	shl.b32 	%r6, %r19, 5;
	shl.b32 	%r7, %r19, 2;
	mov.f32 	%f54, 0f00000000;
$L__BB0_6:
	.pragma "nounroll";
	ld.shared.f32 	%f18, [%r56];
	fma.rn.f32 	%f19, %f18, %f18, %f54;
	add.s32 	%r30, %r56, %r7;
	ld.shared.f32 	%f20, [%r30];
	fma.rn.f32 	%f21, %f20, %f20, %f19;
	add.s32 	%r31, %r30, %r7;
	ld.shared.f32 	%f22, [%r31];
	fma.rn.f32 	%f23, %f22, %f22, %f21;
	add.s32 	%r32, %r31, %r7;
	ld.shared.f32 	%f24, [%r32];
	fma.rn.f32 	%f25, %f24, %f24, %f23;
	add.s32 	%r33, %r32, %r7;
	ld.shared.f32 	%f26, [%r33];
	fma.rn.f32 	%f27, %f26, %f26, %f25;
	add.s32 	%r34, %r33, %r7;
	ld.shared.f32 	%f28, [%r34];
	fma.rn.f32 	%f29, %f28, %f28, %f27;
	add.s32 	%r35, %r34, %r7;
	ld.shared.f32 	%f30, [%r35];
	fma.rn.f32 	%f31, %f30, %f30, %f29;
	add.s32 	%r36, %r35, %r7;
	ld.shared.f32 	%f32, [%r36];
	fma.rn.f32 	%f54, %f32, %f32, %f31;
	add.s32 	%r57, %r57, 8;
	add.s32 	%r56, %r56, %r6;
	setp.ne.s32 	%p5, %r57, 0;
	@%p5 bra 	$L__BB0_6;
$L__BB0_7:
	setp.eq.s32 	%p6, %r2, 0;
	@%p6 bra 	$L__BB0_15;
	and.b32  	%r13, %r18, 3;
	setp.lt.u32 	%p7, %r2, 4;
	@%p7 bra 	$L__BB0_10;
	mad.lo.s32 	%r37, %r59, %r19, %r1;
	shl.b32 	%r38, %r37, 2;
	mov.u32 	%r39, _ZZ18schmidt_svd_kernelE8A_shared;
	add.s32 	%r40, %r39, %r38;
	ld.shared.f32 	%f34, [%r40];
	fma.rn.f32 	%f35, %f34, %f34, %f54;
	shl.b32 	%r41, %r19, 2;
	add.s32 	%r42, %r40, %r41;
	ld.shared.f32 	%f36, [%r42];
	fma.rn.f32 	%f37, %f36, %f36, %f35;
	add.s32 	%r43, %r42, %r41;
	ld.shared.f32 	%f38, [%r43];
	fma.rn.f32 	%f39, %f38, %f38, %f37;
	add.s32 	%r44, %r43, %r41;
	ld.shared.f32 	%f40, [%r44];
	fma.rn.f32 	%f54, %f40, %f40, %f39;
	add.s32 	%r59, %r59, 4;
$L__BB0_10:
	setp.eq.s32 	%p8, %r13, 0;
	@%p8 bra 	$L__BB0_15;
	setp.eq.s32 	%p9, %r13, 1;
	@%p9 bra 	$L__BB0_13;
	mad.lo.s32 	%r45, %r59, %r19, %r1;
	shl.b32 	%r46, %r45, 2;
	mov.u32 	%r47, _ZZ18schmidt_svd_kernelE8A_shared;
	add.s32 	%r48, %r47, %r46;
	ld.shared.f32 	%f42, [%r48];
	fma.rn.f32 	%f43, %f42, %f42, %f54;
	shl.b32 	%r49, %r19, 2;
	add.s32 	%r50, %r48, %r49;
	ld.shared.f32 	%f44, [%r50];
	fma.rn.f32 	%f54, %f44, %f44, %f43;
	add.s32 	%r59, %r59, 2;
$L__BB0_13:
	and.b32  	%r51, %r18, 1;
	setp.eq.b32 	%p10, %r51, 1;
	not.pred 	%p11, %p10;
	@%p11 bra 	$L__BB0_15;
	mad.lo.s32 	%r52, %r59, %r19, %r1;
	shl.b32 	%r53, %r52, 2;
	mov.u32 	%r54, _ZZ18schmidt_svd_kernelE8A_shared;
	add.s32 	%r55, %r54, %r53;
	ld.shared.f32 	%f45, [%r55];
	fma.rn.f32 	%f54, %f45, %f45, %f54;
$L__BB0_15:
	sqrt.rn.f32 	%f46, %f54;
	cvta.to.global.u64 	%rd6, %rd2;
	mul.wide.s32 	%rd7, %r1, 4;
	add.s64 	%rd8, %rd6, %rd7;
	st.global.f32 	[%rd8], %f46;
$L__BB0_16:
	ret;

}
	// .globl	entanglement_entropy_kernel
.visible .entry entanglement_entropy_kernel(
	.param .u64 .ptr .align 1 entanglement_entropy_kernel_param_0,
	.param .u64 .ptr .align 1 entanglement_entropy_kernel_param_1,
	.param .u32 entanglement_entropy_kernel_param_2
)
{
	.reg .pred 	%p<8>;
	.reg .b32 	%r<18>;
	.reg .b32 	%f<31>;
	.reg .b64 	%rd<7>;

	ld.param.u64 	%rd1, [entanglement_entropy_kernel_param_0];
	ld.param.u64 	%rd2, [entanglement_entropy_kernel_param_1];
	ld.param.u32 	%r7, [entanglement_entropy_kernel_param_2];
	mov.u32 	%r1, %tid.x;
	mov.u32 	%r8, %ctaid.x;
	mov.u32 	%r17, %ntid.x;
	mad.lo.s32 	%r3, %r8, %r17, %r1;
	setp.ge.s32 	%p1, %r3, %r7;
	mov.f32 	%f30, 0f00000000;
	@%p1 bra 	$L__BB1_3;
	cvta.to.global.u64 	%rd3, %rd1;
	mul.wide.s32 	%rd4, %r3, 4;
	add.s64 	%rd5, %rd3, %rd4;
	ld.global.f32 	%f1, [%rd5];
	setp.leu.f32 	%p2, %f1, 0f2EDBE6FF;
	@%p2 bra 	$L__BB1_3;
	neg.f32 	%f6, %f1;
	mov.b32 	%r9, %f1;
	add.s32 	%r10, %r9, -1059760811;
	and.b32  	%r11, %r10, -8388608;
	sub.s32 	%r12, %r9, %r11;
	mov.b32 	%f7, %r12;
	cvt.rn.f32.s32 	%f8, %r11;
	fma.rn.f32 	%f9, %f8, 0f34000000, 0f00000000;
	add.f32 	%f10, %f7, 0fBF800000;
	fma.rn.f32 	%f11, %f10, 0fBE055027, 0f3E1039F6;
	fma.rn.f32 	%f12, %f11, %f10, 0fBDF8CDCC;
	fma.rn.f32 	%f13, %f12, %f10, 0f3E0F2955;
	fma.rn.f32 	%f14, %f13, %f10, 0fBE2AD8B9;
	fma.rn.f32 	%f15, %f14, %f10, 0f3E4CED0B;
	fma.rn.f32 	%f16, %f15, %f10, 0fBE7FFF22;
	fma.rn.f32 	%f17, %f16, %f10, 0f3EAAAA78;
	fma.rn.f32 	%f18, %f17, %f10, 0fBF000000;
	mul.f32 	%f19, %f10, %f18;
	fma.rn.f32 	%f20, %f19, %f10, %f10;
	fma.rn.f32 	%f21, %f9, 0f3F317218, %f20;
	setp.gt.u32 	%p3, %r9, 2139095039;
	fma.rn.f32 	%f22, %f1, 0f7F800000, 0f7F800000;
	selp.f32 	%f23, %f22, %f21, %p3;
	mul.f32 	%f30, %f23, %f6;
$L__BB1_3:
	shl.b32 	%r13, %r1, 2;
	mov.u32 	%r14, partial_sums;
	add.s32 	%r4, %r14, %r13;
	st.shared.f32 	[%r4], %f30;
	bar.sync 	0;
	setp.lt.u32 	%p4, %r17, 2;
	@%p4 bra 	$L__BB1_7;
$L__BB1_4:
	shr.u32 	%r6, %r17, 1;
	setp.ge.u32 	%p5, %r1, %r6;
	@%p5 bra 	$L__BB1_6;
	shl.b32 	%r15, %r6, 2;
	add.s32 	%r16, %r4, %r15;
	ld.shared.f32 	%f24, [%r16];
	ld.shared.f32 	%f25, [%r4];
	add.f32 	%f26, %f24, %f25;
	st.shared.f32 	[%r4], %f26;
$L__BB1_6:
	bar.sync 	0;
	setp.gt.u32 	%p6, %r17, 3;
	mov.u32 	%r17, %r6;
	@%p6 bra 	$L__BB1_4;
$L__BB1_7:
	setp.ne.s32 	%p7, %r1, 0;
	@%p7 bra 	$L__BB1_9;
	ld.shared.f32 	%f27, [partial_sums];
	cvta.to.global.u64 	%rd6, %rd2;
	atom.global.add.f32 	%f28, [%rd6], %f27;
$L__BB1_9:
	ret;

}
	// .globl	partial_transpose_kernel
.visible .entry partial_transpose_kernel(
	.param .u64 .ptr .align 1 partial_transpose_kernel_param_0,
	.param .u64 .ptr .align 1 partial_transpose_kernel_param_1,
	.param .u32 partial_transpose_kernel_param_2,
	.param .u32 partial_transpose_kernel_param_3
)
{
	.reg .pred 	%p<2>;
	.reg .b32 	%r<23>;
	.reg .b32 	%f<2>;
	.reg .b64 	%rd<9>;

	ld.param.u64 	%rd1, [partial_transpose_kernel_param_0];
	ld.param.u64 	%rd2, [partial_transpose_kernel_param_1];
	ld.param.u32 	%r5, [partial_transpose_kernel_param_2];
	ld.param.u32 	%r4, [partial_transpose_kernel_param_3];
	mov.u32 	%r6, %ctaid.x;
	mov.u32 	%r7, %ntid.x;
	mov.u32 	%r8, %tid.x;
	mad.lo.s32 	%r1, %r6, %r7, %r8;
	mov.u32 	%r9, %ctaid.y;
	mov.u32 	%r10, %ntid.y;
	mov.u32 	%r11, %tid.y;
	mad.lo.s32 	%r12, %r9, %r10, %r11;
	mul.lo.s32 	%r13, %r4, %r5;
	max.s32 	%r14, %r1, %r12;
	setp.ge.s32 	%p1, %r14, %r13;
	@%p1 bra 	$L__BB2_2;
	cvta.to.global.u64 	%rd3, %rd1;
	cvta.to.global.u64 	%rd4, %rd2;
	rem.s32 	%r15, %r1, %r4;
	rem.s32 	%r16, %r12, %r4;
	sub.s32 	%r17, %r1, %r15;
	add.s32 	%r18, %r17, %r16;
	mad.lo.s32 	%r19, %r13, %r1, %r12;
	mul.wide.s32 	%rd5, %r19, 4;
	add.s64 	%rd6, %rd3, %rd5;
	ld.global.f32 	%f1, [%rd6];
	add.s32 	%r20, %r15, %r12;
	sub.s32 	%r21, %r20, %r16;
	mad.lo.s32 	%r22, %r18, %r13, %r21;
	mul.wide.s32 	%rd7, %r22, 4;
	add.s64 	%rd8, %rd4, %rd7;
	st.global.f32 	[%rd8], %f1;
$L__BB2_2:
	ret;

}
	// .globl	three_tangle_kernel
.visible .entry three_tangle_kernel(
	.param .u64 .ptr .align 1 three_tangle_kernel_param_0,
	.param .u64 .ptr .align 1 three_tangle_kernel_param_1,
	.param .u32 three_tangle_kernel_param_2
)
{
	.reg .pred 	%p<5>;
	.reg .b32 	%r<11>;
	.reg .b32 	%f<40>;
	.reg .b64 	%rd<3>;

	ld.param.u64 	%rd1, [three_tangle_kernel_param_1];
	mov.u32 	%r1, %ctaid.x;
	mov.u32 	%r2, %ntid.x;
	mul.lo.s32 	%r3, %r1, %r2;
	mov.u32 	%r4, %tid.x;
	neg.s32 	%r5, %r4;
	setp.ne.s32 	%p1, %r3, %r5;
	@%p1 bra 	$L__BB3_2;
	cvta.to.global.u64 	%rd2, %rd1;
	mov.f32 	%f1, 0f31025340;
	mov.f32 	%f2, 0f3EE8BA30;
	mul.rn.f32 	%f3, %f2, %f1;
	mov.f32 	%f4, 0f3D07679C;
	mov.f32 	%f5, 0f3DF772B9;
	mul.rn.f32 	%f6, %f5, %f4;
	fma.rn.f32 	%f7, %f3, 0f3FB8AA3B, 0f33A0986F;
	fma.rn.f32 	%f8, 0f3E3A2E81, 0f32A55E34, %f7;
	mul.f32 	%f9, %f6, 0f40400000;
	fma.rn.f32 	%f10, %f9, %f3, %f8;
	fma.rn.f32 	%f11, %f6, 0f3E3A2E81, %f10;
	mov.f32 	%f12, 0fC02F3659;
	add.rn.f32 	%f13, %f12, %f11;
	mov.f32 	%f14, 0f402F3659;
	add.rn.f32 	%f15, %f13, %f14;
	neg.f32 	%f16, %f15;
	add.rn.f32 	%f17, %f11, %f16;
	mov.f32 	%f18, 0f40000000;
	mul.rn.f32 	%f19, %f13, %f18;
	neg.f32 	%f20, %f19;
	fma.rn.f32 	%f21, %f13, 0f40000000, %f20;
	fma.rn.f32 	%f22, %f17, 0f40000000, %f21;
	cvt.rni.f32.f32 	%f23, %f19;
	sub.f32 	%f24, %f19, %f23;
	add.f32 	%f25, %f24, %f22;
	fma.rn.f32 	%f26, %f25, 0f391FCB8E, 0f3AAF85ED;
	fma.rn.f32 	%f27, %f26, %f25, 0f3C1D9856;
	fma.rn.f32 	%f28, %f27, %f25, 0f3D6357BB;
	fma.rn.f32 	%f29, %f28, %f25, 0f3E75FDEC;
	fma.rn.f32 	%f30, %f29, %f25, 0f3F317218;
	fma.rn.f32 	%f31, %f30, %f25, 0f3F800000;
	cvt.rzi.s32.f32 	%r6, %f23;
	setp.gt.f32 	%p2, %f23, 0f00000000;
	selp.b32 	%r7, 0, -2097152000, %p2;
	add.s32 	%r8, %r7, 2130706432;
	mov.b32 	%f32, %r8;
	mul.f32 	%f33, %f31, %f32;
	shl.b32 	%r9, %r6, 23;
	sub.s32 	%r10, %r9, %r7;
	mov.b32 	%f34, %r10;
	mul.f32 	%f35, %f33, %f34;
	abs.f32 	%f36, %f19;
	setp.gt.f32 	%p3, %f36, 0f43180000;
	setp.lt.f32 	%p4, %f19, 0f00000000;
	selp.f32 	%f37, 0f00000000, 0f7F800000, %p4;
	selp.f32 	%f38, %f37, %f35, %p3;
	max.f32 	%f39, %f38, 0f00000000;
	st.global.f32 	[%rd2], %f39;
$L__BB3_2:
	ret;

}
	// .globl	mps_contraction_kernel
.visible .entry mps_contraction_kernel(
	.param .u64 .ptr .align 1 mps_contraction_kernel_param_0,
	.param .u64 .ptr .align 1 mps_contraction_kernel_param_1,
	.param .u64 .ptr .align 1 mps_contraction_kernel_param_2,
	.param .u32 mps_contraction_kernel_param_3,
	.param .u32 mps_contraction_kernel_param_4,
	.param .u32 mps_contraction_kernel_param_5
)
{
	.reg .pred 	%p<13>;
	.reg .b32 	%r<86>;
	.reg .b32 	%f<129>;
	.reg .b64 	%rd<75>;

	ld.param.u64 	%rd5, [mps_contraction_kernel_param_0];
	ld.param.u64 	%rd6, [mps_contraction_kernel_param_1];
	ld.param.u32 	%r48, [mps_contraction_kernel_param_3];
	ld.param.u32 	%r46, [mps_contraction_kernel_param_4];
	ld.param.u32 	%r49, [mps_contraction_kernel_param_5];
	cvta.to.global.u64 	%rd1, %rd6;
	cvta.to.global.u64 	%rd2, %rd5;
	mov.u32 	%r50, %ctaid.x;
	mov.u32 	%r51, %ntid.x;
	mov.u32 	%r52, %tid.x;
	mad.lo.s32 	%r1, %r50, %r51, %r52;
	mov.u32 	%r53, %ctaid.y;
	mov.u32 	%r54, %ntid.y;
	mul.lo.s32 	%r2, %r53, %r54;
	mov.u32 	%r3, %tid.y;
	add.s32 	%r55, %r2, %r3;
	setp.ge.s32 	%p1, %r1, %r48;
	setp.ge.s32 	%p2, %r55, %r49;
	or.pred  	%p3, %p1, %p2;
	@%p3 bra 	$L__BB4_14;
	setp.lt.s32 	%p4, %r46, 1;
	mov.f32 	%f127, 0f00000000;
	mov.f32 	%f128, %f127;
	@%p4 bra 	$L__BB4_13;
	mul.lo.s32 	%r57, %r46, %r1;
	shl.b32 	%r5, %r57, 1;
	shl.b32 	%r6, %r49, 1;
	and.b32  	%r7, %r46, 7;
	setp.lt.u32 	%p5, %r46, 8;
	mov.f32 	%f128, 0f00000000;
	mov.b32 	%r84, 0;
	mov.f32 	%f127, %f128;
	@%p5 bra 	$L__BB4_5;
	and.b32  	%r84, %r46, 2147483640;
	neg.s32 	%r82, %r84;
	add.s32 	%r58, %r3, %r49;
	add.s32 	%r81, %r58, %r2;
	add.s32 	%r80, %r55, %r6;
	shl.b32 	%r59, %r49, 2;
	add.s32 	%r79, %r55, %r59;
	mad.lo.s32 	%r78, %r49, 6, %r55;
	shl.b32 	%r60, %r49, 3;
	add.s32 	%r77, %r55, %r60;
	mad.lo.s32 	%r76, %r49, 10, %r55;
	mad.lo.s32 	%r75, %r49, 12, %r55;
	mad.lo.s32 	%r74, %r49, 14, %r55;
	mul.wide.u32 	%rd7, %r46, 4;
	add.s64 	%rd3, %rd2, %rd7;
	mov.f32 	%f128, 0f00000000;
	mul.wide.u32 	%rd17, %r6, 4;
	mov.u32 	%r72, %r5;
	mov.u32 	%r73, %r55;
$L__BB4_4:
	.pragma "nounroll";
	mul.wide.s32 	%rd8, %r72, 4;
	add.s64 	%rd9, %rd3, %rd8;
	add.s64 	%rd10, %rd2, %rd8;
	ld.global.f32 	%f29, [%rd10];
	mul.wide.u32 	%rd11, %r73, 4;
	add.s64 	%rd12, %rd1, %rd11;
	ld.global.f32 	%f30, [%rd12];
	fma.rn.f32 	%f31, %f29, %f30, %f127;
	ld.global.f32 	%f32, [%rd9];
	mul.wide.s32 	%rd13, %r81, 4;
	add.s64 	%rd14, %rd1, %rd13;
	ld.global.f32 	%f33, [%rd14];
	fma.rn.f32 	%f34, %f32, %f33, %f128;
	ld.global.f32 	%f35, [%rd10+4];
	mul.wide.u32 	%rd15, %r80, 4;
	add.s64 	%rd16, %rd1, %rd15;
	ld.global.f32 	%f36, [%rd16];
	fma.rn.f32 	%f37, %f35, %f36, %f31;
	ld.global.f32 	%f38, [%rd9+4];
	add.s64 	%rd18, %rd14, %rd17;
	ld.global.f32 	%f39, [%rd18];
	fma.rn.f32 	%f40, %f38, %f39, %f34;
	ld.global.f32 	%f41, [%rd10+8];
	mul.wide.u32 	%rd19, %r79, 4;
	add.s64 	%rd20, %rd1, %rd19;
	ld.global.f32 	%f42, [%rd20];
	fma.rn.f32 	%f43, %f41, %f42, %f37;
	ld.global.f32 	%f44, [%rd9+8];
	add.s64 	%rd21, %rd18, %rd17;
	ld.global.f32 	%f45, [%rd21];
	fma.rn.f32 	%f46, %f44, %f45, %f40;
	ld.global.f32 	%f47, [%rd10+12];
	mul.wide.u32 	%rd22, %r78, 4;
	add.s64 	%rd23, %rd1, %rd22;
	ld.global.f32 	%f48, [%rd23];
	fma.rn.f32 	%f49, %f47, %f48, %f43;
	ld.global.f32 	%f50, [%rd9+12];
	add.s64 	%rd24, %rd21, %rd17;
	ld.global.f32 	%f51, [%rd24];
	fma.rn.f32 	%f52, %f50, %f51, %f46;
	ld.global.f32 	%f53, [%rd10+16];
	mul.wide.u32 	%rd25, %r77, 4;
	add.s64 	%rd26, %rd1, %rd25;
	ld.global.f32 	%f54, [%rd26];
	fma.rn.f32 	%f55, %f53, %f54, %f49;
	ld.global.f32 	%f56, [%rd9+16];
	add.s64 	%rd27, %rd24, %rd17;
	ld.global.f32 	%f57, [%rd27];
	fma.rn.f32 	%f58, %f56, %f57, %f52;
	ld.global.f32 	%f59, [%rd10+20];
	mul.wide.u32 	%rd28, %r76, 4;
	add.s64 	%rd29, %rd1, %rd28;
	ld.global.f32 	%f60, [%rd29];
	fma.rn.f32 	%f61, %f59, %f60, %f55;
	ld.global.f32 	%f62, [%rd9+20];
	add.s64 	%rd30, %rd27, %rd17;
	ld.global.f32 	%f63, [%rd30];
	fma.rn.f32 	%f64, %f62, %f63, %f58;
	ld.global.f32 	%f65, [%rd10+24];
	mul.wide.u32 	%rd31, %r75, 4;
	add.s64 	%rd32, %rd1, %rd31;
	ld.global.f32 	%f66, [%rd32];
	fma.rn.f32 	%f67, %f65, %f66, %f61;
	ld.global.f32 	%f68, [%rd9+24];
	add.s64 	%rd33, %rd30, %rd17;
	ld.global.f32 	%f69, [%rd33];
	fma.rn.f32 	%f70, %f68, %f69, %f64;
	ld.global.f32 	%f71, [%rd10+28];
	mul.wide.u32 	%rd34, %r74, 4;
	add.s64 	%rd35, %rd1, %rd34;
	ld.global.f32 	%f72, [%rd35];
	fma.rn.f32 	%f127, %f71, %f72, %f67;
	ld.global.f32 	%f73, [%rd9+28];
	add.s64 	%rd36, %rd33, %rd17;
	ld.global.f32 	%f74, [%rd36];
	fma.rn.f32 	%f128, %f73, %f74, %f70;
	add.s32 	%r82, %r82, 8;
	shl.b32 	%r61, %r49, 4;
	add.s32 	%r81, %r81, %r61;
	add.s32 	%r80, %r80, %r61;
	add.s32 	%r79, %r79, %r61;
	add.s32 	%r78, %r78, %r61;
	add.s32 	%r77, %r77, %r61;
	add.s32 	%r76, %r76, %r61;
	add.s32 	%r75, %r75, %r61;
	add.s32 	%r74, %r74, %r61;
	add.s32 	%r73, %r73, %r61;
	add.s32 	%r72, %r72, 8;
	setp.ne.s32 	%p6, %r82, 0;
	@%p6 bra 	$L__BB4_4;
$L__BB4_5:
	setp.eq.s32 	%p7, %r7, 0;
	@%p7 bra 	$L__BB4_13;
	and.b32  	%r41, %r46, 3;
	setp.lt.u32 	%p8, %r7, 4;
	@%p8 bra 	$L__BB4_8;
	add.s32 	%r62, %r84, %r5;
	mul.wide.s32 	%rd37, %r62, 4;
	add.s64 	%rd38, %rd2, %rd37;
	ld.global.f32 	%f76, [%rd38];
	mad.lo.s32 	%r63, %r84, %r6, %r55;
	mul.wide.s32 	%rd39, %r63, 4;
	add.s64 	%rd40, %rd1, %rd39;
	ld.global.f32 	%f77, [%rd40];
	fma.rn.f32 	%f78, %f76, %f77, %f127;
	mul.wide.u32 	%rd41, %r46, 4;
	add.s64 	%rd42, %rd38, %rd41;
	ld.global.f32 	%f79, [%rd42];
	mul.wide.s32 	%rd43, %r49, 4;
	add.s64 	%rd44, %rd40, %rd43;
	ld.global.f32 	%f80, [%rd44];
	fma.rn.f32 	%f81, %f79, %f80, %f128;
	ld.global.f32 	%f82, [%rd38+4];
	add.s64 	%rd45, %rd44, %rd43;
	ld.global.f32 	%f83, [%rd45];
	fma.rn.f32 	%f84, %f82, %f83, %f78;
	ld.global.f32 	%f85, [%rd42+4];
	add.s64 	%rd46, %rd45, %rd43;
	ld.global.f32 	%f86, [%rd46];
	fma.rn.f32 	%f87, %f85, %f86, %f81;
	ld.global.f32 	%f88, [%rd38+8];
	add.s64 	%rd47, %rd46, %rd43;
	ld.global.f32 	%f89, [%rd47];
	fma.rn.f32 	%f90, %f88, %f89, %f84;
	ld.global.f32 	%f91, [%rd42+8];
	add.s64 	%rd48, %rd47, %rd43;
	ld.global.f32 	%f92, [%rd48];
	fma.rn.f32 	%f93, %f91, %f92, %f87;
	ld.global.f32 	%f94, [%rd38+12];
	add.s64 	%rd49, %rd48, %rd43;
	ld.global.f32 	%f95, [%rd49];
	fma.rn.f32 	%f127, %f94, %f95, %f90;
	ld.global.f32 	%f96, [%rd42+12];
	add.s64 	%rd50, %rd49, %rd43;
	ld.global.f32 	%f97, [%rd50];
	fma.rn.f32 	%f128, %f96, %f97, %f93;
	add.s32 	%r84, %r84, 4;
$L__BB4_8:
	setp.eq.s32 	%p9, %r41, 0;
	@%p9 bra 	$L__BB4_13;
	setp.eq.s32 	%p10, %r41, 1;
	@%p10 bra 	$L__BB4_11;
	add.s32 	%r64, %r84, %r5;
	mul.wide.s32 	%rd51, %r64, 4;
	add.s64 	%rd52, %rd2, %rd51;
	ld.global.f32 	%f99, [%rd52];
	mad.lo.s32 	%r65, %r84, %r6, %r55;
	mul.wide.s32 	%rd53, %r65, 4;
	add.s64 	%rd54, %rd1, %rd53;
	ld.global.f32 	%f100, [%rd54];
	fma.rn.f32 	%f101, %f99, %f100, %f127;
	mul.wide.u32 	%rd55, %r46, 4;
	add.s64 	%rd56, %rd52, %rd55;
	ld.global.f32 	%f102, [%rd56];
	mul.wide.s32 	%rd57, %r49, 4;
	add.s64 	%rd58, %rd54, %rd57;
	ld.global.f32 	%f103, [%rd58];
	fma.rn.f32 	%f104, %f102, %f103, %f128;
	ld.global.f32 	%f105, [%rd52+4];
	add.s64 	%rd59, %rd58, %rd57;
	ld.global.f32 	%f106, [%rd59];
	fma.rn.f32 	%f127, %f105, %f106, %f101;
	ld.global.f32 	%f107, [%rd56+4];
	add.s64 	%rd60, %rd59, %rd57;
	ld.global.f32 	%f108, [%rd60];
	fma.rn.f32 	%f128, %f107, %f108, %f104;
	add.s32 	%r84, %r84, 2;
$L__BB4_11:
	and.b32  	%r66, %r46, 1;
	setp.eq.b32 	%p11, %r66, 1;
	not.pred 	%p12, %p11;
	@%p12 bra 	$L__BB4_13;
	add.s32 	%r67, %r84, %r5;
	mul.wide.s32 	%rd61, %r67, 4;
	add.s64 	%rd62, %rd2, %rd61;
	ld.global.f32 	%f109, [%rd62];
	mad.lo.s32 	%r68, %r84, %r6, %r55;
	mul.wide.s32 	%rd63, %r68, 4;
	add.s64 	%rd64, %rd1, %rd63;
	ld.global.f32 	%f110, [%rd64];
	fma.rn.f32 	%f127, %f109, %f110, %f127;
	mul.wide.u32 	%rd65, %r46, 4;
	add.s64 	%rd66, %rd62, %rd65;
	ld.global.f32 	%f111, [%rd66];
	mul.wide.s32 	%rd67, %r49, 4;
	add.s64 	%rd68, %rd64, %rd67;
	ld.global.f32 	%f112, [%rd68];
	fma.rn.f32 	%f128, %f111, %f112, %f128;
$L__BB4_13:
	ld.param.u64 	%rd74, [mps_contraction_kernel_param_2];
	mul.lo.s32 	%r69, %r49, %r1;
	shl.b32 	%r70, %r69, 1;
	add.s32 	%r71, %r70, %r55;
	cvta.to.global.u64 	%rd69, %rd74;
	mul.wide.s32 	%rd70, %r71, 4;
	add.s64 	%rd71, %rd69, %rd70;
	st.global.f32 	[%rd71], %f127;
	mul.wide.s32 	%rd72, %r49, 4;
	add.s64 	%rd73, %rd71, %rd72;
	st.global.f32 	[%rd73], %f128;
$L__BB4_14:
	ret;

}
	// .globl	surface_code_syndrome_kernel
.visible .entry surface_code_syndrome_kernel(
	.param .u64 .ptr .align 1 surface_code_syndrome_kernel_param_0,
	.param .u64 .ptr .align 1 surface_code_syndrome_kernel_param_1,
	.param .u64 .ptr .align 1 surface_code_syndrome_kernel_param_2,
	.param .u64 .ptr .align 1 surface_code_syndrome_kernel_param_3,
	.param .u32 surface_code_syndrome_kernel_param_4,
	.param .u32 surface_code_syndrome_kernel_param_5
)
{
	.reg .pred 	%p<14>;
	.reg .b16 	%rs<18>;
	.reg .b32 	%r<15>;
	.reg .b32 	%f<5>;
	.reg .b64 	%rd<22>;

	ld.param.u64 	%rd5, [surface_code_syndrome_kernel_param_0];
	ld.param.u64 	%rd2, [surface_code_syndrome_kernel_param_1];
	ld.param.u64 	%rd3, [surface_code_syndrome_kernel_param_2];
	ld.param.u64 	%rd4, [surface_code_syndrome_kernel_param_3];
	ld.param.u32 	%r6, [surface_code_syndrome_kernel_param_4];
	cvta.to.global.u64 	%rd1, %rd5;
	mov.u32 	%r7, %ctaid.x;
	mov.u32 	%r8, %ntid.x;
	mov.u32 	%r9, %tid.x;
	mad.lo.s32 	%r1, %r7, %r8, %r9;
	setp.ge.s32 	%p1, %r1, %r6;
	@%p1 bra 	$L__BB5_10;
	cvta.to.global.u64 	%rd6, %rd4;
	shl.b32 	%r10, %r1, 2;
	mul.wide.s32 	%rd7, %r10, 4;
	add.s64 	%rd8, %rd6, %rd7;
	ld.global.u32 	%r2, [%rd8];
	ld.global.u32 	%r3, [%rd8+4];
	ld.global.u32 	%r4, [%rd8+8];
	ld.global.u32 	%r5, [%rd8+12];
	setp.gt.s32 	%p2, %r2, 999;
	mov.b16 	%rs15, 0;
	@%p2 bra 	$L__BB5_3;
	shl.b32 	%r11, %r2, 1;
	mul.wide.s32 	%rd9, %r11, 4;
	add.s64 	%rd10, %rd1, %rd9;
	ld.global.f32 	%f1, [%rd10];
	setp.gt.f32 	%p3, %f1, 0f3F000000;
	selp.u16 	%rs15, 1, 0, %p3;
$L__BB5_3:
	setp.gt.s32 	%p4, %r3, 999;
	@%p4 bra 	$L__BB5_5;
	shl.b32 	%r12, %r3, 1;
	mul.wide.s32 	%rd11, %r12, 4;
	add.s64 	%rd12, %rd1, %rd11;
	ld.global.f32 	%f2, [%rd12];
	setp.gt.f32 	%p5, %f2, 0f3F000000;
	selp.u16 	%rs10, 1, 0, %p5;
	setp.ne.s16 	%p6, %rs15, %rs10;
	selp.u16 	%rs15, 1, 0, %p6;
$L__BB5_5:
	setp.gt.s32 	%p7, %r4, 999;
	@%p7 bra 	$L__BB5_7;
	shl.b32 	%r13, %r4, 1;
	mul.wide.s32 	%rd13, %r13, 4;
	add.s64 	%rd14, %rd1, %rd13;
	ld.global.f32 	%f3, [%rd14];
	setp.gt.f32 	%p8, %f3, 0f3F000000;
	selp.u16 	%rs11, 1, 0, %p8;
	setp.ne.s16 	%p9, %rs15, %rs11;
	selp.u16 	%rs15, 1, 0, %p9;
$L__BB5_7:
	setp.gt.s32 	%p10, %r5, 999;
	@%p10 bra 	$L__BB5_9;
	shl.b32 	%r14, %r5, 1;
	mul.wide.s32 	%rd15, %r14, 4;
	add.s64 	%rd16, %rd1, %rd15;
	ld.global.f32 	%f4, [%rd16];
	setp.gt.f32 	%p11, %f4, 0f3F000000;
	selp.u16 	%rs12, 1, 0, %p11;
	setp.ne.s16 	%p12, %rs15, %rs12;
	selp.u16 	%rs15, 1, 0, %p12;
$L__BB5_9:
	cvt.s64.s32 	%rd17, %r1;
	cvta.to.global.u64 	%rd18, %rd2;
	add.s64 	%rd19, %rd18, %rd17;
	st.global.u8 	[%rd19], %rs15;
	setp.eq.s16 	%p13, %rs15, 0;
	selp.u16 	%rs13, 1, 0, %p13;
	cvta.to.global.u64 	%rd20, %rd3;
	add.s64 	%rd21, %rd20, %rd17;
	st.global.u8 	[%rd21], %rs13;
$L__BB5_10:
	ret;

}
	// .globl	syndrome_decoder_kernel
.visible .entry syndrome_decoder_kernel(
	.param .u64 .ptr .align 1 syndrome_decoder_kernel_param_0,
	.param .u64 .ptr .align 1 syndrome_decoder_kernel_param_1,
	.param .u32 syndrome_decoder_kernel_param_2
)
{
	.reg .pred 	%p<4>;
	.reg .b16 	%rs<3>;
	.reg .b32 	%r<11>;
	.reg .b64 	%rd<9>;

	ld.param.u64 	%rd2, [syndrome_decoder_kernel_param_0];
	ld.param.u64 	%rd3, [syndrome_decoder_kernel_param_1];
	ld.param.u32 	%r3, [syndrome_decoder_kernel_param_2];
	mov.u32 	%r4, %ctaid.x;
	mov.u32 	%r5, %ntid.x;
	mov.u32 	%r6, %tid.x;
	mad.lo.s32 	%r1, %r4, %r5, %r6;
	shr.u32 	%r7, %r3, 31;
	add.s32 	%r8, %r3, %r7;
	shr.s32 	%r9, %r8, 1;
	setp.ge.s32 	%p1, %r1, %r9;
	@%p1 bra 	$L__BB6_4;
	cvta.to.global.u64 	%rd4, %rd2;
	shl.b32 	%r2, %r1, 1;
	cvt.s64.s32 	%rd5, %r2;
	add.s64 	%rd1, %rd4, %rd5;
	ld.global.u8 	%rs1, [%rd1];
	setp.eq.s16 	%p2, %rs1, 0;
	@%p2 bra 	$L__BB6_4;
	ld.global.u8 	%rs2, [%rd1+1];
	setp.eq.s16 	%p3, %rs2, 0;
	@%p3 bra 	$L__BB6_4;
	cvta.to.global.u64 	%rd6, %rd3;
	mul.wide.s32 	%rd7, %r2, 4;
	add.s64 	%rd8, %rd6, %rd7;
	mov.b32 	%r10, 1;
	st.global.u32 	[%rd8], %r10;
	st.global.u32 	[%rd8+4], %r10;
$L__BB6_4:
	ret;

}
	// .globl	quantum_hebbian_kernel
.visible .entry quantum_hebbian_kernel(
	.param .u64 .ptr .align 1 quantum_hebbian_kernel_param_0,
	.param .u64 .ptr .align 1 quantum_hebbian_kernel_param_1,
	.param .u64 .ptr .align 1 quantum_hebbian_kernel_param_2,
	.param .u32 quantum_hebbian_kernel_param_3,
	.param .f32 quantum_hebbian_kernel_param_4,
	.param .f32 quantum_hebbian_kernel_param_5
)
{
	.reg .pred 	%p<4>;
	.reg .b32 	%r<12>;
	.reg .b32 	%f<13>;
	.reg .b64 	%rd<14>;

	ld.param.u64 	%rd1, [quantum_hebbian_kernel_param_0];
	ld.param.u64 	%rd2, [quantum_hebbian_kernel_param_1];
	ld.param.u64 	%rd3, [quantum_hebbian_kernel_param_2];
	ld.param.u32 	%r3, [quantum_hebbian_kernel_param_3];
	ld.param.f32 	%f1, [quantum_hebbian_kernel_param_4];
	ld.param.f32 	%f2, [quantum_hebbian_kernel_param_5];
	mov.u32 	%r4, %ctaid.x;
	mov.u32 	%r5, %ntid.x;
	mov.u32 	%r6, %tid.x;
	mad.lo.s32 	%r1, %r4, %r5, %r6;
	mov.u32 	%r7, %ctaid.y;
	mov.u32 	%r8, %ntid.y;
	mov.u32 	%r9, %tid.y;
	mad.lo.s32 	%r2, %r7, %r8, %r9;
	max.s32 	%r10, %r1, %r2;
	setp.ge.s32 	%p1, %r10, %r3;
	setp.eq.s32 	%p2, %r1, %r2;
	or.pred  	%p3, %p2, %p1;
	@%p3 bra 	$L__BB7_2;
	cvta.to.global.u64 	%rd4, %rd1;
	cvta.to.global.u64 	%rd5, %rd2;
	cvta.to.global.u64 	%rd6, %rd3;
	mul.wide.s32 	%rd7, %r1, 4;
	add.s64 	%rd8, %rd4, %rd7;
	ld.global.f32 	%f3, [%rd8];
	add.f32 	%f4, %f3, 0f428C0000;
	div.rn.f32 	%f5, %f4, 0f42C80000;
	mul.wide.u32 	%rd9, %r2, 4;
	add.s64 	%rd10, %rd4, %rd9;
	ld.global.f32 	%f6, [%rd10];
	add.f32 	%f7, %f6, 0f428C0000;
	div.rn.f32 	%f8, %f7, 0f42C80000;
	mul.f32 	%f9, %f5, %f8;
	mad.lo.s32 	%r11, %r3, %r1, %r2;
	mul.wide.s32 	%rd11, %r11, 4;
	add.s64 	%rd12, %rd5, %rd11;
	ld.global.f32 	%f10, [%rd12];
	fma.rn.f32 	%f11, %f2, %f10, %f9;
	mul.f32 	%f12, %f1, %f11;
	add.s64 	%rd13, %rd6, %rd11;
	st.global.f32 	[%rd13], %f12;
$L__BB7_2:
	ret;

}
	// .globl	toric_code_anyon_kernel
.visible .entry toric_code_anyon_kernel(
	.param .u64 .ptr .align 1 toric_code_anyon_kernel_param_0,
	.param .u64 .ptr .align 1 toric_code_anyon_kernel_param_1,
	.param .u64 .ptr .align 1 toric_code_anyon_kernel_param_2,
	.param .u32 toric_code_anyon_kernel_param_3
)
{
	.reg .pred 	%p<4>;
	.reg .b32 	%r<17>;
	.reg .b32 	%f<3>;
	.reg .b64 	%rd<12>;

	ld.param.u64 	%rd1, [toric_code_anyon_kernel_param_0];
	ld.param.u64 	%rd2, [toric_code_anyon_kernel_param_1];
	ld.param.u64 	%rd3, [toric_code_anyon_kernel_param_2];
	ld.param.u32 	%r4, [toric_code_anyon_kernel_param_3];
	mov.u32 	%r5, %ctaid.x;
	mov.u32 	%r6, %ntid.x;
	mov.u32 	%r7, %tid.x;
	mad.lo.s32 	%r1, %r5, %r6, %r7;
	mov.u32 	%r8, %ctaid.y;
	mov.u32 	%r9, %ntid.y;
	mov.u32 	%r10, %tid.y;
	mad.lo.s32 	%r11, %r8, %r9, %r10;
	max.s32 	%r12, %r1, %r11;
	setp.ge.s32 	%p1, %r12, %r4;
	@%p1 bra 	$L__BB8_2;
	cvta.to.global.u64 	%rd4, %rd1;
	cvta.to.global.u64 	%rd5, %rd2;
	cvta.to.global.u64 	%rd6, %rd3;
	mad.lo.s32 	%r13, %r4, %r1, %r11;
	shl.b32 	%r14, %r13, 2;
	mul.wide.s32 	%rd7, %r14, 4;
	add.s64 	%rd8, %rd4, %rd7;
	ld.global.f32 	%f1, [%rd8];
	setp.lt.f32 	%p2, %f1, 0f3F000000;
	selp.u32 	%r15, 1, 0, %p2;
	mul.wide.s32 	%rd9, %r13, 4;
	add.s64 	%rd10, %rd5, %rd9;
	st.global.u32 	[%rd10], %r15;
	ld.global.f32 	%f2, [%rd8+4];
	setp.lt.f32 	%p3, %f2, 0f3F000000;
	selp.u32 	%r16, 1, 0, %p3;
	add.s64 	%rd11, %rd6, %rd9;
	st.global.u32 	[%rd11], %r16;
$L__BB8_2:
	ret;

}
	// .globl	hadamard_transform_kernel
.visible .entry hadamard_transform_kernel(
	.param .u64 .ptr .align 1 hadamard_transform_kernel_param_0,
	.param .u64 .ptr .align 1 hadamard_transform_kernel_param_1,
	.param .u32 hadamard_transform_kernel_param_2
)
{
	.reg .pred 	%p<2>;
	.reg .b32 	%r<8>;
	.reg .b32 	%f<7>;
	.reg .b64 	%rd<8>;

	ld.param.u64 	%rd1, [hadamard_transform_kernel_param_0];
	ld.param.u64 	%rd2, [hadamard_transform_kernel_param_1];
	ld.param.u32 	%r2, [hadamard_transform_kernel_param_2];
	mov.u32 	%r3, %ctaid.x;
	mov.u32 	%r4, %ntid.x;
	mov.u32 	%r5, %tid.x;
	mad.lo.s32 	%r1, %r3, %r4, %r5;
	mov.b32 	%r6, 1;
	shl.b32 	%r7, %r6, %r2;
	setp.ge.s32 	%p1, %r1, %r7;
	@%p1 bra 	$L__BB9_2;
	cvta.to.global.u64 	%rd3, %rd1;
	cvta.to.global.u64 	%rd4, %rd2;
	mov.f32 	%f1, 0f40000000;
	rsqrt.approx.f32 	%f2, %f1;
	mul.wide.s32 	%rd5, %r1, 4;
	add.s64 	%rd6, %rd3, %rd5;
	ld.global.f32 	%f3, [%rd6];
	add.s64 	%rd7, %rd4, %rd5;
	ld.global.f32 	%f4, [%rd7];
	mul.f32 	%f5, %f2, %f3;
	st.global.f32 	[%rd6], %f5;
	mul.f32 	%f6, %f2, %f4;
	st.global.f32 	[%rd7], %f6;
$L__BB9_2:
	ret;

}
	// .globl	measurement_feedback_kernel
.visible .entry measurement_feedback_kernel(
	.param .u64 .ptr .align 1 measurement_feedback_kernel_param_0,
	.param .u64 .ptr .align 1 measurement_feedback_kernel_param_1,
	.param .u32 measurement_feedback_kernel_param_2,
	.param .f32 measurement_feedback_kernel_param_3
)
{
	.reg .pred 	%p<2>;
	.reg .b32 	%r<6>;
	.reg .b32 	%f<8>;
	.reg .b64 	%rd<8>;

	ld.param.u64 	%rd1, [measurement_feedback_kernel_param_0];
	ld.param.u64 	%rd2, [measurement_feedback_kernel_param_1];
	ld.param.u32 	%r2, [measurement_feedback_kernel_param_2];
	ld.param.f32 	%f1, [measurement_feedback_kernel_param_3];
	mov.u32 	%r3, %ctaid.x;
	mov.u32 	%r4, %ntid.x;
	mov.u32 	%r5, %tid.x;
	mad.lo.s32 	%r1, %r3, %r4, %r5;
	setp.ge.s32 	%p1, %r1, %r2;
	@%p1 bra 	$L__BB10_2;
	cvta.to.global.u64 	%rd3, %rd2;
	cvta.to.global.u64 	%rd4, %rd1;
	mul.wide.s32 	%rd5, %r1, 4;
	add.s64 	%rd6, %rd3, %rd5;
	ld.global.f32 	%f2, [%rd6];
	fma.rn.f32 	%f3, %f2, 0f40000000, 0fBF800000;
	add.s64 	%rd7, %rd4, %rd5;
	ld.global.f32 	%f4, [%rd7];
	fma.rn.f32 	%f5, %f1, %f3, %f4;
	max.f32 	%f6, %f5, 0fC2A00000;
	min.f32 	%f7, %f6, 0f41F00000;
	st.global.f32 	[%rd7], %f7;
$L__BB10_2:
	ret;

}
	// .globl	tomography_reconstruction_kernel
.visible .entry tomography_reconstruction_kernel(
	.param .u64 .ptr .align 1 tomography_reconstruction_kernel_param_0,
	.param .u64 .ptr .align 1 tomography_reconstruction_kernel_param_1,
	.param .u32 tomography_reconstruction_kernel_param_2
)
{
	.reg .pred 	%p<16>;
	.reg .b32 	%r<15>;
	.reg .b32 	%f<10>;
	.reg .b64 	%rd<5>;

	ld.param.u64 	%rd2, [tomography_reconstruction_kernel_param_0];
	ld.param.u64 	%rd3, [tomography_reconstruction_kernel_param_1];
	ld.param.u32 	%r3, [tomography_reconstruction_kernel_param_2];
	cvta.to.global.u64 	%rd1, %rd3;
	mov.u32 	%r4, %ctaid.x;
	mov.u32 	%r5, %ntid.x;
	mov.u32 	%r6, %tid.x;
	mad.lo.s32 	%r1, %r4, %r5, %r6;
	mov.u32 	%r7, %ctaid.y;
	mov.u32 	%r8, %ntid.y;
	mov.u32 	%r9, %tid.y;
	mad.lo.s32 	%r10, %r7, %r8, %r9;
	mov.b32 	%r11, 1;
	shl.b32 	%r12, %r11, %r3;
	setp.ge.s32 	%p1, %r1, %r12;
	setp.ge.u32 	%p2, %r10, %r12;
	or.pred  	%p3, %p1, %p2;
	setp.ne.s32 	%p4, %r3, 1;
	or.pred  	%p5, %p4, %p3;
	@%p5 bra 	$L__BB11_9;
	cvta.to.global.u64 	%rd4, %rd2;
	ld.global.f32 	%f1, [%rd4];
	ld.global.f32 	%f2, [%rd4+8];
	or.b32  	%r14, %r1, %r10;
	setp.ne.s32 	%p6, %r14, 0;
	@%p6 bra 	$L__BB11_3;
	add.f32 	%f3, %f2, 0f3F800000;
	mul.f32 	%f4, %f3, 0f3F000000;
	st.global.f32 	[%rd1], %f4;
$L__BB11_3:
	setp.ne.s32 	%p7, %r1, 0;
	setp.ne.s32 	%p8, %r10, 1;
	or.pred  	%p9, %p7, %p8;
	@%p9 bra 	$L__BB11_5;
	mul.f32 	%f5, %f1, 0f3F000000;
	st.global.f32 	[%rd1+4], %f5;
$L__BB11_5:
	setp.ne.s32 	%p10, %r10, 0;
	setp.ne.s32 	%p11, %r1, 1;
	or.pred  	%p12, %p11, %p10;
	@%p12 bra 	$L__BB11_7;
	mul.f32 	%f9, %f1, 0f3F000000;
	st.global.f32 	[%rd1+8], %f9;
	bra.uni 	$L__BB11_9;
$L__BB11_7:
	setp.ne.s32 	%p13, %r1, 1;
	setp.ne.s32 	%p14, %r10, 1;
	or.pred  	%p15, %p13, %p14;
	@%p15 bra 	$L__BB11_9;
	mov.f32 	%f6, 0f3F800000;
	sub.f32 	%f7, %f6, %f2;
	mul.f32 	%f8, %f7, 0f3F000000;
	st.global.f32 	[%rd1+12], %f8;
$L__BB11_9:
	ret;

}


// ===== COMPILED SASS (sm_100) =====

	.target	sm_100

	.elftype	@"ET_EXEC"


//--------------------- .note.nv.tkinfo           --------------------------
	.section	.note.nv.tkinfo,"",@"SHT_NOTE"
	.sectionflags	@"SHF_NOTE_NV_TKINFO"
	.tkinfo
        /*0018*/ 	.word	0x00000002
        /*0030*/ 	.string	""
        /*0030*/ 	.string	"ptxas"
        /*0030*/ 	.string	"Cuda compilation tools, release 13.0, V13.0.88"
        /*0030*/ 	.string	"Build cuda_13.0.r13.0/compiler.36424714_0"
        /*0030*/ 	.string	"-arch sm_100 -m 64 "



//--------------------- .note.nv.cuinfo           --------------------------
	.section	.note.nv.cuinfo,"",@"SHT_NOTE"
	.sectionflags	@"SHF_NOTE_NV_CUINFO"
        /*0018*/ 	.short	0x0002
        /*001a*/ 	.short	0x0064
        /*001c*/ 	.short	0x0082
	.zero		2


//--------------------- .nv.info                  --------------------------
	.section	.nv.info,"",@"SHT_CUDA_INFO"
	.align	4


	//----- nvinfo : EIATTR_REGCOUNT
	.align		4
        /*0000*/ 	.byte	0x04, 0x2f
        /*0002*/ 	.short	(.L_1 - .L_0)
	.align		4
.L_0:
        /*0004*/ 	.word	index@(schmidt_svd_kernel)
        /*0008*/ 	.word	0x00000019


	//----- nvinfo : EIATTR_FRAME_SIZE
	.align		4
.L_1:
        /*000c*/ 	.byte	0x04, 0x11
        /*000e*/ 	.short	(.L_3 - .L_2)
	.align		4
.L_2:
        /*0010*/ 	.word	index@($__internal_1_$__cuda_sm20_sqrt_rn_f32_slowpath)
        /*0014*/ 	.word	0x00000000


	//----- nvinfo : EIATTR_FRAME_SIZE
	.align		4
.L_3:
        /*0018*/ 	.byte	0x04, 0x11
        /*001a*/ 	.short	(.L_5 - .L_4)
	.align		4
.L_4:
        /*001c*/ 	.word	index@(schmidt_svd_kernel)
        /*0020*/ 	.word	0x00000000


	//----- nvinfo : EIATTR_REGCOUNT
	.align		4
.L_5:
        /*0024*/ 	.byte	0x04, 0x2f
        /*0026*/ 	.short	(.L_7 - .L_6)
	.align		4
.L_6:
        /*0028*/ 	.word	index@(entanglement_entropy_kernel)
        /*002c*/ 	.word	0x0000000a


	//----- nvinfo : EIATTR_FRAME_SIZE
	.align		4
.L_7:
        /*0030*/ 	.byte	0x04, 0x11
        /*0032*/ 	.short	(.L_9 - .L_8)
	.align		4
.L_8:
        /*0034*/ 	.word	index@(entanglement_entropy_kernel)
        /*0038*/ 	.word	0x00000000


	//----- nvinfo : EIATTR_REGCOUNT
	.align		4
.L_9:
        /*003c*/ 	.byte	0x04, 0x2f
        /*003e*/ 	.short	(.L_11 - .L_10)
	.align		4
.L_10:
        /*0040*/ 	.word	index@(partial_transpose_kernel)
        /*0044*/ 	.word	0x00000012


	//----- nvinfo : EIATTR_FRAME_SIZE
	.align		4
.L_11:
        /*0048*/ 	.byte	0x04, 0x11
        /*004a*/ 	.short	(.L_13 - .L_12)
	.align		4
.L_12:
        /*004c*/ 	.word	index@(partial_transpose_kernel)
        /*0050*/ 	.word	0x00000000


	//----- nvinfo : EIATTR_REGCOUNT
	.align		4
.L_13:
        /*0054*/ 	.byte	0x04, 0x2f
        /*0056*/ 	.short	(.L_15 - .L_14)
	.align		4
.L_14:
        /*0058*/ 	.word	index@(three_tangle_kernel)
        /*005c*/ 	.word	0x0000000c


	//----- nvinfo : EIATTR_FRAME_SIZE
	.align		4
.L_15:
        /*0060*/ 	.byte	0x04, 0x11
        /*0062*/ 	.short	(.L_17 - .L_16)
	.align		4
.L_16:
        /*0064*/ 	.word	index@(three_tangle_kernel)
        /*0068*/ 	.word	0x00000000


	//----- nvinfo : EIATTR_REGCOUNT
	.align		4
.L_17:
        /*006c*/ 	.byte	0x04, 0x2f
        /*006e*/ 	.short	(.L_19 - .L_18)
	.align		4
.L_18:
        /*0070*/ 	.word	index@(mps_contraction_kernel)
        /*0074*/ 	.word	0x00000028


	//----- nvinfo : EIATTR_FRAME_SIZE
	.align		4
.L_19:
        /*0078*/ 	.byte	0x04, 0x11
        /*007a*/ 	.short	(.L_21 - .L_20)
	.align		4
.L_20:
        /*007c*/ 	.word	index@(mps_contraction_kernel)
        /*0080*/ 	.word	0x00000000


	//----- nvinfo : EIATTR_REGCOUNT
	.align		4
.L_21:
        /*0084*/ 	.byte	0x04, 0x2f
        /*0086*/ 	.short	(.L_23 - .L_22)
	.align		4
.L_22:
        /*0088*/ 	.word	index@(surface_code_syndrome_kernel)
        /*008c*/ 	.word	0x00000010


	//----- nvinfo : EIATTR_FRAME_SIZE
	.align		4
.L_23:
        /*0090*/ 	.byte	0x04, 0x11
        /*0092*/ 	.short	(.L_25 - .L_24)
	.align		4
.L_24:
        /*0094*/ 	.word	index@(surface_code_syndrome_kernel)
        /*0098*/ 	.word	0x00000000


	//----- nvinfo : EIATTR_REGCOUNT
	.align		4
.L_25:
        /*009c*/ 	.byte	0x04, 0x2f
        /*009e*/ 	.short	(.L_27 - .L_26)
	.align		4
.L_26:
        /*00a0*/ 	.word	index@(syndrome_decoder_kernel)
        /*00a4*/ 	.word	0x0000000a


	//----- nvinfo : EIATTR_FRAME_SIZE
	.align		4
.L_27:
        /*00a8*/ 	.byte	0x04, 0x11
        /*00aa*/ 	.short	(.L_29 - .L_28)
	.align		4
.L_28:
        /*00ac*/ 	.word	index@(syndrome_decoder_kernel)
        /*00b0*/ 	.word	0x00000000


	//----- nvinfo : EIATTR_REGCOUNT
	.align		4
.L_29:
        /*00b4*/ 	.byte	0x04, 0x2f
        /*00b6*/ 	.short	(.L_31 - .L_30)
	.align		4
.L_30:
        /*00b8*/ 	.word	index@(quantum_hebbian_kernel)
        /*00bc*/ 	.word	0x00000012


	//----- nvinfo : EIATTR_FRAME_SIZE
	.align		4
.L_31:
        /*00c0*/ 	.byte	0x04, 0x11
        /*00c2*/ 	.short	(.L_33 - .L_32)
	.align		4
.L_32:
        /*00c4*/ 	.word	index@($__internal_0_$__cuda_sm3x_div_rn_noftz_f32_slowpath)
        /*00c8*/ 	.word	0x00000000


	//----- nvinfo : EIATTR_FRAME_SIZE
	.align		4
.L_33:
        /*00cc*/ 	.byte	0x04, 0x11
        /*00ce*/ 	.short	(.L_35 - .L_34)
	.align		4
.L_34:
        /*00d0*/ 	.word	index@(quantum_hebbian_kernel)
        /*00d4*/ 	.word	0x00000000


	//----- nvinfo : EIATTR_REGCOUNT
	.align		4
.L_35:
        /*00d8*/ 	.byte	0x04, 0x2f
        /*00da*/ 	.short	(.L_37 - .L_36)
	.align		4
.L_36:
        /*00dc*/ 	.word	index@(toric_code_anyon_kernel)
        /*00e0*/ 	.word	0x0000000e


	//----- nvinfo : EIATTR_FRAME_SIZE
	.align		4
.L_37:
        /*00e4*/ 	.byte	0x04, 0x11
        /*00e6*/ 	.short	(.L_39 - .L_38)
	.align		4
.L_38:
        /*00e8*/ 	.word	index@(toric_code_anyon_kernel)
        /*00ec*/ 	.word	0x00000000


	//----- nvinfo : EIATTR_REGCOUNT
	.align		4
.L_39:
        /*00f0*/ 	.byte	0x04, 0x2f
        /*00f2*/ 	.short	(.L_41 - .L_40)
	.align		4
.L_40:
        /*00f4*/ 	.word	index@(hadamard_transform_kernel)
        /*00f8*/ 	.word	0x0000000c


	//----- nvinfo : EIATTR_FRAME_SIZE
	.align		4
.L_41:
        /*00fc*/ 	.byte	0x04, 0x11
        /*00fe*/ 	.short	(.L_43 - .L_42)
	.align		4
.L_42:
        /*0100*/ 	.word	index@(hadamard_transform_kernel)
        /*0104*/ 	.word	0x00000000


	//----- nvinfo : EIATTR_REGCOUNT
	.align		4
.L_43:
        /*0108*/ 	.byte	0x04, 0x2f
        /*010a*/ 	.short	(.L_45 - .L_44)
	.align		4
.L_44:
        /*010c*/ 	.word	index@(measurement_feedback_kernel)
        /*0110*/ 	.word	0x0000000c


	//----- nvinfo : EIATTR_FRAME_SIZE
	.align		4
.L_45:
        /*0114*/ 	.byte	0x04, 0x11
        /*0116*/ 	.short	(.L_47 - .L_46)
	.align		4
.L_46:
        /*0118*/ 	.word	index@(measurement_feedback_kernel)
        /*011c*/ 	.word	0x00000000


	//----- nvinfo : EIATTR_REGCOUNT
	.align		4
.L_47:
        /*0120*/ 	.byte	0x04, 0x2f
        /*0122*/ 	.short	(.L_49 - .L_48)
	.align		4
.L_48:
        /*0124*/ 	.word	index@(tomography_reconstruction_kernel)
        /*0128*/ 	.word	0x00000012


	//----- nvinfo : EIATTR_FRAME_SIZE
	.align		4
.L_49:
        /*012c*/ 	.byte	0x04, 0x11
        /*012e*/ 	.short	(.L_51 - .L_50)
	.align		4
.L_50:
        /*0130*/ 	.word	index@(tomography_reconstruction_kernel)
        /*0134*/ 	.word	0x00000000


	//----- nvinfo : EIATTR_MIN_STACK_SIZE
	.align		4
.L_51:
        /*0138*/ 	.byte	0x04, 0x12
        /*013a*/ 	.short	(.L_53 - .L_52)
	.align		4
.L_52:
        /*013c*/ 	.word	index@(tomography_reconstruction_kernel)
        /*0140*/ 	.word	0x00000000


	//----- nvinfo : EIATTR_MIN_STACK_SIZE
	.align		4
.L_53:
        /*0144*/ 	.byte	0x04, 0x12
        /*0146*/ 	.short	(.L_55 - .L_54)
	.align		4
.L_54:
        /*0148*/ 	.word	index@(measurement_feedback_kernel)
        /*014c*/ 	.word	0x00000000


	//----- nvinfo : EIATTR_MIN_STACK_SIZE
	.align		4
.L_55:
        /*0150*/ 	.byte	0x04, 0x12
        /*0152*/ 	.short	(.L_57 - .L_56)
	.align		4
.L_56:
        /*0154*/ 	.word	index@(hadamard_transform_kernel)
        /*0158*/ 	.word	0x00000000


	//----- nvinfo : EIATTR_MIN_STACK_SIZE
	.align		4
.L_57:
        /*015c*/ 	.byte	0x04, 0x12
        /*015e*/ 	.short	(.L_59 - .L_58)
	.align		4
.L_58:
        /*0160*/ 	.word	index@(toric_code_anyon_kernel)
        /*0164*/ 	.word	0x00000000


	//----- nvinfo : EIATTR_MIN_STACK_SIZE
	.align		4
.L_59:
        /*0168*/ 	.byte	0x04, 0x12
        /*016a*/ 	.short	(.L_61 - .L_60)
	.align		4
.L_60:
        /*016c*/ 	.word	index@(quantum_hebbian_kernel)
        /*0170*/ 	.word	0x00000000


	//----- nvinfo : EIATTR_MIN_STACK_SIZE
	.align		4
.L_61:
        /*0174*/ 	.byte	0x04, 0x12
        /*0176*/ 	.short	(.L_63 - .L_62)
	.align		4
.L_62:
        /*0178*/ 	.word	index@(syndrome_decoder_kernel)
        /*017c*/ 	.word	0x00000000


	//----- nvinfo : EIATTR_MIN_STACK_SIZE
	.align		4
.L_63:
        /*0180*/ 	.byte	0x04, 0x12
        /*0182*/ 	.short	(.L_65 - .L_64)
	.align		4
.L_64:
        /*0184*/ 	.word	index@(surface_code_syndrome_kernel)
        /*0188*/ 	.word	0x00000000


	//----- nvinfo : EIATTR_MIN_STACK_SIZE
	.align		4
.L_65:
        /*018c*/ 	.byte	0x04, 0x12
        /*018e*/ 	.short	(.L_67 - .L_66)
	.align		4
.L_66:
        /*0190*/ 	.word	index@(mps_contraction_kernel)
        /*0194*/ 	.word	0x00000000


	//----- nvinfo : EIATTR_MIN_STACK_SIZE
	.align		4
.L_67:
        /*0198*/ 	.byte	0x04, 0x12
        /*019a*/ 	.short	(.L_69 - .L_68)
	.align		4
.L_68:
        /*019c*/ 	.word	index@(three_tangle_kernel)
        /*01a0*/ 	.word	0x00000000


	//----- nvinfo : EIATTR_MIN_STACK_SIZE
	.align		4
.L_69:
        /*01a4*/ 	.byte	0x04, 0x12
        /*01a6*/ 	.short	(.L_71 - .L_70)
	.align		4
.L_70:
        /*01a8*/ 	.word	index@(partial_transpose_kernel)
        /*01ac*/ 	.word	0x00000000


	//----- nvinfo : EIATTR_MIN_STACK_SIZE
	.align		4
.L_71:
        /*01b0*/ 	.byte	0x04, 0x12
        /*01b2*/ 	.short	(.L_73 - .L_72)
	.align		4
.L_72:
        /*01b4*/ 	.word	index@(entanglement_entropy_kernel)
        /*01b8*/ 	.word	0x00000000


	//----- nvinfo : EIATTR_MIN_STACK_SIZE
	.align		4
.L_73:
        /*01bc*/ 	.byte	0x04, 0x12
        /*01be*/ 	.short	(.L_75 - .L_74)
	.align		4
.L_74:
        /*01c0*/ 	.word	index@(schmidt_svd_kernel)
        /*01c4*/ 	.word	0x00000000
.L_75:


//--------------------- .nv.compat                --------------------------
	.section	.nv.compat,"",@"SHT_CUDA_COMPAT_INFO"
	.align	4
        /*0000*/ 	.byte	0x02, 0x09, 0x00, 0x00, 0x02, 0x02, 0x01, 0x00, 0x02, 0x05, 0x05, 0x00, 0x03, 0x07, 0x01, 0x01
        /*0010*/ 	.byte	0x02, 0x03, 0x00, 0x00, 0x02, 0x06, 0x01, 0x00, 0x04, 0x0b, 0x08, 0x00, 0x01, 0x00, 0x00, 0x00
        /*0020*/ 	.byte	0x00, 0x00, 0x00, 0x00


//--------------------- .nv.info.tomography_reconstruction_kernel --------------------------
	.section	.nv.info.tomography_reconstruction_kernel,"",@"SHT_CUDA_INFO"
	.sectionflags	@""
	.align	4


	//----- nvinfo : EIATTR_CUDA_API_VERSION
	.align		4
        /*0000*/ 	.byte	0x04, 0x37
        /*0002*/ 	.short	(.L_77 - .L_76)
.L_76:
        /*0004*/ 	.word	0x00000082


	//----- nvinfo : EIATTR_KPARAM_INFO
	.align		4
.L_77:
        /*0008*/ 	.byte	0x04, 0x17
        /*000a*/ 	.short	(.L_79 - .L_78)
.L_78:
        /*000c*/ 	.word	0x00000000
        /*0010*/ 	.short	0x0002
        /*0012*/ 	.short	0x0010
        /*0014*/ 	.byte	0x00, 0xf0, 0x11, 0x00


	//----- nvinfo : EIATTR_KPARAM_INFO
	.align		4
.L_79:
        /*0018*/ 	.byte	0x04, 0x17
        /*001a*/ 	.short	(.L_81 - .L_80)
.L_80:
        /*001c*/ 	.word	0x00000000
        /*0020*/ 	.short	0x0001
        /*0022*/ 	.short	0x0008
        /*0024*/ 	.byte	0x00, 0xf5, 0x21, 0x00


	//----- nvinfo : EIATTR_KPARAM_INFO
	.align		4
.L_81:
        /*0028*/ 	.byte	0x04, 0x17
        /*002a*/ 	.short	(.L_83 - .L_82)
.L_82:
        /*002c*/ 	.word	0x00000000
        /*0030*/ 	.short	0x0000
        /*0032*/ 	.short	0x0000
        /*0034*/ 	.byte	0x00, 0xf5, 0x21, 0x00


	//----- nvinfo : EIATTR_SPARSE_MMA_MASK
	.align		4
.L_83:
        /*0038*/ 	.byte	0x03, 0x50
        /*003a*/ 	.short	0x0000


	//----- nvinfo : EIATTR_MAXREG_COUNT
	.align		4
        /*003c*/ 	.byte	0x03, 0x1b
        /*003e*/ 	.short	0x00ff


	//----- nvinfo : EIATTR_MERCURY_ISA_VERSION
	.align		4
        /*0040*/ 	.byte	0x03, 0x5f
        /*0042*/ 	.short	0x0101


	//----- nvinfo : EIATTR_VRC_CTA_INIT_COUNT
	.align		4
        /*0044*/ 	.byte	0x02, 0x4a
	.zero		1
	.zero		1


	//----- nvinfo : EIATTR_EXIT_INSTR_OFFSETS
	.align		4
        /*0048*/ 	.byte	0x04, 0x1c
        /*004a*/ 	.short	(.L_85 - .L_84)


	//   ....[0]....
.L_84:
        /*004c*/ 	.word	0x000000f0


	//   ....[1]....
        /*0050*/ 	.word	0x00000230


	//   ....[2]....
        /*0054*/ 	.word	0x00000250


	//   ....[3]....
        /*0058*/ 	.word	0x000002a0


	//----- nvinfo : EIATTR_CBANK_PARAM_SIZE
	.align		4
.L_85:
        /*005c*/ 	.byte	0x03, 0x19
        /*005e*/ 	.short	0x0014


	//----- nvinfo : EIATTR_PARAM_CBANK
	.align		4
        /*0060*/ 	.byte	0x04, 0x0a
        /*0062*/ 	.short	(.L_87 - .L_86)
	.align		4
.L_86:
        /*0064*/ 	.word	index@(.nv.constant0.tomography_reconstruction_kernel)
        /*0068*/ 	.short	0x0380
        /*006a*/ 	.short	0x0014


	//----- nvinfo : EIATTR_SW_WAR
	.align		4
.L_87:
        /*006c*/ 	.byte	0x04, 0x36
        /*006e*/ 	.short	(.L_89 - .L_88)
.L_88:
        /*0070*/ 	.word	0x00000008
.L_89:


//--------------------- .nv.info.measurement_feedback_kernel --------------------------
	.section	.nv.info.measurement_feedback_kernel,"",@"SHT_CUDA_INFO"
	.sectionflags	@""
	.align	4


	//----- nvinfo : EIATTR_CUDA_API_VERSION
	.align		4
        /*0000*/ 	.byte	0x04, 0x37
        /*0002*/ 	.short	(.L_91 - .L_90)
.L_90:
        /*0004*/ 	.word	0x00000082


	//----- nvinfo : EIATTR_KPARAM_INFO
	.align		4
.L_91:
        /*0008*/ 	.byte	0x04, 0x17
        /*000a*/ 	.short	(.L_93 - .L_92)
.L_92:
        /*000c*/ 	.word	0x00000000
        /*0010*/ 	.short	0x0003
        /*0012*/ 	.short	0x0014
        /*0014*/ 	.byte	0x00, 0xf0, 0x11, 0x00


	//----- nvinfo : EIATTR_KPARAM_INFO
	.align		4
.L_93:
        /*0018*/ 	.byte	0x04, 0x17
        /*001a*/ 	.short	(.L_95 - .L_94)
.L_94:
        /*001c*/ 	.word	0x00000000
        /*0020*/ 	.short	0x0002
        /*0022*/ 	.short	0x0010
        /*0024*/ 	.byte	0x00, 0xf0, 0x11, 0x00


	//----- nvinfo : EIATTR_KPARAM_INFO
	.align		4
.L_95:
        /*0028*/ 	.byte	0x04, 0x17
        /*002a*/ 	.short	(.L_97 - .L_96)
.L_96:
        /*002c*/ 	.word	0x00000000
        /*0030*/ 	.short	0x0001
        /*0032*/ 	.short	0x0008
        /*0034*/ 	.byte	0x00, 0xf5, 0x21, 0x00


	//----- nvinfo : EIATTR_KPARAM_INFO
	.align		4
.L_97:
        /*0038*/ 	.byte	0x04, 0x17
        /*003a*/ 	.short	(.L_99 - .L_98)
.L_98:
        /*003c*/ 	.word	0x00000000
        /*0040*/ 	.short	0x0000
        /*0042*/ 	.short	0x0000
        /*0044*/ 	.byte	0x00, 0xf5, 0x21, 0x00


	//----- nvinfo : EIATTR_SPARSE_MMA_MASK
	.align		4
.L_99:
        /*0048*/ 	.byte	0x03, 0x50
        /*004a*/ 	.short	0x0000


	//----- nvinfo : EIATTR_MAXREG_COUNT
	.align		4
        /*004c*/ 	.byte	0x03, 0x1b
        /*004e*/ 	.short	0x00ff


	//----- nvinfo : EIATTR_MERCURY_ISA_VERSION
	.align		4
        /*0050*/ 	.byte	0x03, 0x5f
        /*0052*/ 	.short	0x0101


	//----- nvinfo : EIATTR_VRC_CTA_INIT_COUNT
	.align		4
        /*0054*/ 	.byte	0x02, 0x4a
	.zero		1
	.zero		1


	//----- nvinfo : EIATTR_EXIT_INSTR_OFFSETS
	.align		4
        /*0058*/ 	.byte	0x04, 0x1c
        /*005a*/ 	.short	(.L_101 - .L_100)


	//   ....[0]....
.L_100:
        /*005c*/ 	.word	0x00000070


	//   ....[1]....
        /*0060*/ 	.word	0x00000160


	//----- nvinfo : EIATTR_CBANK_PARAM_SIZE
	.align		4
.L_101:
        /*0064*/ 	.byte	0x03, 0x19
        /*0066*/ 	.short	0x0018


	//----- nvinfo : EIATTR_PARAM_CBANK
	.align		4
        /*0068*/ 	.byte	0x04, 0x0a
        /*006a*/ 	.short	(.L_103 - .L_102)
	.align		4
.L_102:
        /*006c*/ 	.word	index@(.nv.constant0.measurement_feedback_kernel)
        /*0070*/ 	.short	0x0380
        /*0072*/ 	.short	0x0018


	//----- nvinfo : EIATTR_SW_WAR
	.align		4
.L_103:
        /*0074*/ 	.byte	0x04, 0x36
        /*0076*/ 	.short	(.L_105 - .L_104)
.L_104:
        /*0078*/ 	.word	0x00000008
.L_105:


//--------------------- .nv.info.hadamard_transform_kernel --------------------------
	.section	.nv.info.hadamard_transform_kernel,"",@"SHT_CUDA_INFO"
	.sectionflags	@""
	.align	4


	//----- nvinfo : EIATTR_CUDA_API_VERSION
	.align		4
        /*0000*/ 	.byte	0x04, 0x37
        /*0002*/ 	.short	(.L_107 - .L_106)
.L_106:
        /*0004*/ 	.word	0x00000082


	//----- nvinfo : EIATTR_KPARAM_INFO
	.align		4
.L_107:
        /*0008*/ 	.byte	0x04, 0x17
        /*000a*/ 	.short	(.L_109 - .L_108)
.L_108:
        /*000c*/ 	.word	0x00000000
        /*0010*/ 	.short	0x0002
        /*0012*/ 	.short	0x0010
        /*0014*/ 	.byte	0x00, 0xf0, 0x11, 0x00


	//----- nvinfo : EIATTR_KPARAM_INFO
	.align		4
.L_109:
        /*0018*/ 	.byte	0x04, 0x17
        /*001a*/ 	.short	(.L_111 - .L_110)
.L_110:
        /*001c*/ 	.word	0x00000000
        /*0020*/ 	.short	0x0001
        /*0022*/ 	.short	0x0008
        /*0024*/ 	.byte	0x00, 0xf5, 0x21, 0x00


	//----- nvinfo : EIATTR_KPARAM_INFO
	.align		4
.L_111:
        /*0028*/ 	.byte	0x04, 0x17
        /*002a*/ 	.short	(.L_113 - .L_112)
.L_112:
        /*002c*/ 	.word	0x00000000
        /*0030*/ 	.short	0x0000
        /*0032*/ 	.short	0x0000
        /*0034*/ 	.byte	0x00, 0xf5, 0x21, 0x00


	//----- nvinfo : EIATTR_SPARSE_MMA_MASK
	.align		4
.L_113:
        /*0038*/ 	.byte	0x03, 0x50
        /*003a*/ 	.short	0x0000


	//----- nvinfo : EIATTR_MAXREG_COUNT
	.align		4
        /*003c*/ 	.byte	0x03, 0x1b
        /*003e*/ 	.short	0x00ff


	//----- nvinfo : EIATTR_MERCURY_ISA_VERSION
	.align		4
        /*0040*/ 	.byte	0x03, 0x5f
        /*0042*/ 	.short	0x0101


	//----- nvinfo : EIATTR_VRC_CTA_INIT_COUNT
	.align		4
        /*0044*/ 	.byte	0x02, 0x4a
	.zero		1
	.zero		1


	//----- nvinfo : EIATTR_EXIT_INSTR_OFFSETS
	.align		4
        /*0048*/ 	.byte	0x04, 0x1c
        /*004a*/ 	.short	(.L_115 - .L_114)


	//   ....[0]....
.L_114:
        /*004c*/ 	.word	0x00000090


	//   ....[1]....
        /*0050*/ 	.word	0x00000150


	//----- nvinfo : EIATTR_CBANK_PARAM_SIZE
	.align		4
.L_115:
        /*0054*/ 	.byte	0x03, 0x19
        /*0056*/ 	.short	0x0014


	//----- nvinfo : EIATTR_PARAM_CBANK
	.align		4
        /*0058*/ 	.byte	0x04, 0x0a
        /*005a*/ 	.short	(.L_117 - .L_116)
	.align		4
.L_116:
        /*005c*/ 	.word	index@(.nv.constant0.hadamard_transform_kernel)
        /*0060*/ 	.short	0x0380
        /*0062*/ 	.short	0x0014


	//----- nvinfo : EIATTR_SW_WAR
	.align		4
.L_117:
        /*0064*/ 	.byte	0x04, 0x36
        /*0066*/ 	.short	(.L_119 - .L_118)
.L_118:
        /*0068*/ 	.word	0x00000008
.L_119:


//--------------------- .nv.info.toric_code_anyon_kernel --------------------------
	.section	.nv.info.toric_code_anyon_kernel,"",@"SHT_CUDA_INFO"
	.sectionflags	@""
	.align	4


	//----- nvinfo : EIATTR_CUDA_API_VERSION
	.align		4
        /*0000*/ 	.byte	0x04, 0x37
        /*0002*/ 	.short	(.L_121 - .L_120)
.L_120:
        /*0004*/ 	.word	0x00000082


	//----- nvinfo : EIATTR_KPARAM_INFO
	.align		4
.L_121:
        /*0008*/ 	.byte	0x04, 0x17
        /*000a*/ 	.short	(.L_123 - .L_122)
.L_122:
        /*000c*/ 	.word	0x00000000
        /*0010*/ 	.short	0x0003
        /*0012*/ 	.short	0x0018
        /*0014*/ 	.byte	0x00, 0xf0, 0x11, 0x00


	//----- nvinfo : EIATTR_KPARAM_INFO
	.align		4
.L_123:
        /*0018*/ 	.byte	0x04, 0x17
        /*001a*/ 	.short	(.L_125 - .L_124)
.L_124:
        /*001c*/ 	.word	0x00000000
        /*0020*/ 	.short	0x0002
        /*0022*/ 	.short	0x0010
        /*0024*/ 	.byte	0x00, 0xf5, 0x21, 0x00


	//----- nvinfo : EIATTR_KPARAM_INFO
	.align		4
.L_125:
        /*0028*/ 	.byte	0x04, 0x17
        /*002a*/ 	.short	(.L_127 - .L_126)
.L_126:
        /*002c*/ 	.word	0x00000000
        /*0030*/ 	.short	0x0001
        /*0032*/ 	.short	0x0008
        /*0034*/ 	.byte	0x00, 0xf5, 0x21, 0x00


	//----- nvinfo : EIATTR_KPARAM_INFO
	.align		4
.L_127:
        /*0038*/ 	.byte	0x04, 0x17
        /*003a*/ 	.short	(.L_129 - .L_128)
.L_128:
        /*003c*/ 	.word	0x00000000
        /*0040*/ 	.short	0x0000
        /*0042*/ 	.short	0x0000
        /*0044*/ 	.byte	0x00, 0xf5, 0x21, 0x00


	//----- nvinfo : EIATTR_SPARSE_MMA_MASK
	.align		4
.L_129:
        /*0048*/ 	.byte	0x03, 0x50
        /*004a*/ 	.short	0x0000


	//----- nvinfo : EIATTR_MAXREG_COUNT
	.align		4
        /*004c*/ 	.byte	0x03, 0x1b
        /*004e*/ 	.short	0x00ff


	//----- nvinfo : EIATTR_MERCURY_ISA_VERSION
	.align		4
        /*0050*/ 	.byte	0x03, 0x5f
        /*0052*/ 	.short	0x0101


	//----- nvinfo : EIATTR_VRC_CTA_INIT_COUNT
	.align		4
        /*0054*/ 	.byte	0x02, 0x4a
	.zero		1
	.zero		1


	//----- nvinfo : EIATTR_EXIT_INSTR_OFFSETS
	.align		4
        /*0058*/ 	.byte	0x04, 0x1c
        /*005a*/ 	.short	(.L_131 - .L_130)


	//   ....[0]....
.L_130:
        /*005c*/ 	.word	0x000000c0


	//   ....[1]....
        /*0060*/ 	.word	0x000001e0


	//----- nvinfo : EIATTR_CBANK_PARAM_SIZE
	.align		4
.L_131:
        /*0064*/ 	.byte	0x03, 0x19
        /*0066*/ 	.short	0x001c


	//----- nvinfo : EIATTR_PARAM_CBANK
	.align		4
        /*0068*/ 	.byte	0x04, 0x0a
        /*006a*/ 	.short	(.L_133 - .L_132)
	.align		4
.L_132:
        /*006c*/ 	.word	index@(.nv.constant0.toric_code_anyon_kernel)
        /*0070*/ 	.short	0x0380
        /*0072*/ 	.short	0x001c


	//----- nvinfo : EIATTR_SW_WAR
	.align		4
.L_133:
        /*0074*/ 	.byte	0x04, 0x36
        /*0076*/ 	.short	(.L_135 - .L_134)
.L_134:
        /*0078*/ 	.word	0x00000008
.L_135:


//--------------------- .nv.info.quantum_hebbian_kernel --------------------------
	.section	.nv.info.quantum_hebbian_kernel,"",@"SHT_CUDA_INFO"
	.sectionflags	@""
	.align	4


	//----- nvinfo : EIATTR_CUDA_API_VERSION
	.align		4
        /*0000*/ 	.byte	0x04, 0x37
        /*0002*/ 	.short	(.L_137 - .L_136)
.L_136:
        /*0004*/ 	.word	0x00000082


	//----- nvinfo : EIATTR_KPARAM_INFO
	.align		4
.L_137:
        /*0008*/ 	.byte	0x04, 0x17
        /*000a*/ 	.short	(.L_139 - .L_138)
.L_138:
        /*000c*/ 	.word	0x00000000
        /*0010*/ 	.short	0x0005
        /*0012*/ 	.short	0x0020
        /*0014*/ 	.byte	0x00, 0xf0, 0x11, 0x00


	//----- nvinfo : EIATTR_KPARAM_INFO
	.align		4
.L_139:
        /*0018*/ 	.byte	0x04, 0x17
        /*001a*/ 	.short	(.L_141 - .L_140)
.L_140:
        /*001c*/ 	.word	0x00000000
        /*0020*/ 	.short	0x0004
        /*0022*/ 	.short	0x001c
        /*0024*/ 	.byte	0x00, 0xf0, 0x11, 0x00


	//----- nvinfo : EIATTR_KPARAM_INFO
	.align		4
.L_141:
        /*0028*/ 	.byte	0x04, 0x17
        /*002a*/ 	.short	(.L_143 - .L_142)
.L_142:
        /*002c*/ 	.word	0x00000000
        /*0030*/ 	.short	0x0003
        /*0032*/ 	.short	0x0018
        /*0034*/ 	.byte	0x00, 0xf0, 0x11, 0x00


	//----- nvinfo : EIATTR_KPARAM_INFO
	.align		4
.L_143:
        /*0038*/ 	.byte	0x04, 0x17
        /*003a*/ 	.short	(.L_145 - .L_144)
.L_144:
        /*003c*/ 	.word	0x00000000
        /*0040*/ 	.short	0x0002
        /*0042*/ 	.short	0x0010
        /*0044*/ 	.byte	0x00, 0xf5, 0x21, 0x00


	//----- nvinfo : EIATTR_KPARAM_INFO
	.align		4
.L_145:
        /*0048*/ 	.byte	0x04, 0x17
        /*004a*/ 	.short	(.L_147 - .L_146)
.L_146:
        /*004c*/ 	.word	0x00000000
        /*0050*/ 	.short	0x0001
        /*0052*/ 	.short	0x0008
        /*0054*/ 	.byte	0x00, 0xf5, 0x21, 0x00


	//----- nvinfo : EIATTR_KPARAM_INFO
	.align		4
.L_147:
        /*0058*/ 	.byte	0x04, 0x17
        /*005a*/ 	.short	(.L_149 - .L_148)
.L_148:
        /*005c*/ 	.word	0x00000000
        /*0060*/ 	.short	0x0000
        /*0062*/ 	.short	0x0000
        /*0064*/ 	.byte	0x00, 0xf5, 0x21, 0x00


	//----- nvinfo : EIATTR_SPARSE_MMA_MASK
	.align		4
.L_149:
        /*0068*/ 	.byte	0x03, 0x50
        /*006a*/ 	.short	0x0000


	//----- nvinfo : EIATTR_MAXREG_COUNT
	.align		4
        /*006c*/ 	.byte	0x03, 0x1b
        /*006e*/ 	.short	0x00ff


	//----- nvinfo : EIATTR_MERCURY_ISA_VERSION
	.align		4
        /*0070*/ 	.byte	0x03, 0x5f
        /*0072*/ 	.short	0x0101


	//----- nvinfo : EIATTR_VRC_CTA_INIT_COUNT
	.align		4
        /*0074*/ 	.byte	0x02, 0x4a
	.zero		1
	.zero		1


	//----- nvinfo : EIATTR_EXIT_INSTR_OFFSETS
	.align		4
        /*0078*/ 	.byte	0x04, 0x1c
        /*007a*/ 	.short	(.L_151 - .L_150)


	//   ....[0]....
.L_150:
        /*007c*/ 	.word	0x000000d0


	//   ....[1]....
        /*0080*/ 	.word	0x000003f0


	//----- nvinfo : EIATTR_CRS_STACK_SIZE
	.align		4
.L_151:
        /*0084*/ 	.byte	0x04, 0x1e
        /*0086*/ 	.short	(.L_153 - .L_152)
.L_152:
        /*0088*/ 	.word	0x00000000


	//----- nvinfo : EIATTR_CBANK_PARAM_SIZE
	.align		4
.L_153:
        /*008c*/ 	.byte	0x03, 0x19
        /*008e*/ 	.short	0x0024


	//----- nvinfo : EIATTR_PARAM_CBANK
	.align		4
        /*0090*/ 	.byte	0x04, 0x0a
        /*0092*/ 	.short	(.L_155 - .L_154)
	.align		4
.L_154:
        /*0094*/ 	.word	index@(.nv.constant0.quantum_hebbian_kernel)
        /*0098*/ 	.short	0x0380
        /*009a*/ 	.short	0x0024


	//----- nvinfo : EIATTR_SW_WAR
	.align		4
.L_155:
        /*009c*/ 	.byte	0x04, 0x36
        /*009e*/ 	.short	(.L_157 - .L_156)
.L_156:
        /*00a0*/ 	.word	0x00000008
.L_157:


//--------------------- .nv.info.syndrome_decoder_kernel --------------------------
	.section	.nv.info.syndrome_decoder_kernel,"",@"SHT_CUDA_INFO"
	.sectionflags	@""
	.align	4


	//----- nvinfo : EIATTR_CUDA_API_VERSION
	.align		4
        /*0000*/ 	.byte	0x04, 0x37
        /*0002*/ 	.short	(.L_159 - .L_158)
.L_158:
        /*0004*/ 	.word	0x00000082


	//----- nvinfo : EIATTR_KPARAM_INFO
	.align		4
.L_159:
        /*0008*/ 	.byte	0x04, 0x17
        /*000a*/ 	.short	(.L_161 - .L_160)
.L_160:
        /*000c*/ 	.word	0x00000000
        /*0010*/ 	.short	0x0002
        /*0012*/ 	.short	0x0010
        /*0014*/ 	.byte	0x00, 0xf0, 0x11, 0x00


	//----- nvinfo : EIATTR_KPARAM_INFO
	.align		4
.L_161:
        /*0018*/ 	.byte	0x04, 0x17
        /*001a*/ 	.short	(.L_163 - .L_162)
.L_162:
        /*001c*/ 	.word	0x00000000
        /*0020*/ 	.short	0x0001
        /*0022*/ 	.short	0x0008
        /*0024*/ 	.byte	0x00, 0xf5, 0x21, 0x00


	//----- nvinfo : EIATTR_KPARAM_INFO
	.align		4
.L_163:
        /*0028*/ 	.byte	0x04, 0x17
        /*002a*/ 	.short	(.L_165 - .L_164)
.L_164:
        /*002c*/ 	.word	0x00000000
        /*0030*/ 	.short	0x0000
        /*0032*/ 	.short	0x0000
        /*0034*/ 	.byte	0x00, 0xf5, 0x21, 0x00


	//----- nvinfo : EIATTR_SPARSE_MMA_MASK
	.align		4
.L_165:
        /*0038*/ 	.byte	0x03, 0x50
        /*003a*/ 	.short	0x0000


	//----- nvinfo : EIATTR_MAXREG_COUNT
	.align		4
        /*003c*/ 	.byte	0x03, 0x1b
        /*003e*/ 	.short	0x00ff


	//----- nvinfo : EIATTR_MERCURY_ISA_VERSION
	.align		4
        /*0040*/ 	.byte	0x03, 0x5f
        /*0042*/ 	.short	0x0101


	//----- nvinfo : EIATTR_VRC_CTA_INIT_COUNT
	.align		4
        /*0044*/ 	.byte	0x02, 0x4a
	.zero		1
	.zero		1


	//----- nvinfo : EIATTR_EXIT_INSTR_OFFSETS
	.align		4
        /*0048*/ 	.byte	0x04, 0x1c
        /*004a*/ 	.short	(.L_167 - .L_166)


	//   ....[0]....
.L_166:
        /*004c*/ 	.word	0x00000090


	//   ....[1]....
        /*0050*/ 	.word	0x00000110


	//   ....[2]....
        /*0054*/ 	.word	0x00000140


	//   ....[3]....
        /*0058*/ 	.word	0x000001a0


	//----- nvinfo : EIATTR_CBANK_PARAM_SIZE
	.align		4
.L_167:
        /*005c*/ 	.byte	0x03, 0x19
        /*005e*/ 	.short	0x0014


	//----- nvinfo : EIATTR_PARAM_CBANK
	.align		4
        /*0060*/ 	.byte	0x04, 0x0a
        /*0062*/ 	.short	(.L_169 - .L_168)
	.align		4
.L_168:
        /*0064*/ 	.word	index@(.nv.constant0.syndrome_decoder_kernel)
        /*0068*/ 	.short	0x0380
        /*006a*/ 	.short	0x0014


	//----- nvinfo : EIATTR_SW_WAR
	.align		4
.L_169:
        /*006c*/ 	.byte	0x04, 0x36
        /*006e*/ 	.short	(.L_171 - .L_170)
.L_170:
        /*0070*/ 	.word	0x00000008
.L_171:


//--------------------- .nv.info.surface_code_syndrome_kernel --------------------------
	.section	.nv.info.surface_code_syndrome_kernel,"",@"SHT_CUDA_INFO"
	.sectionflags	@""
	.align	4


	//----- nvinfo : EIATTR_CUDA_API_VERSION
	.align		4
        /*0000*/ 	.byte	0x04, 0x37
        /*0002*/ 	.short	(.L_173 - .L_172)
.L_172:
        /*0004*/ 	.word	0x00000082


	//----- nvinfo : EIATTR_KPARAM_INFO
	.align		4
.L_173:
        /*0008*/ 	.byte	0x04, 0x17
        /*000a*/ 	.short	(.L_175 - .L_174)
.L_174:
        /*000c*/ 	.word	0x00000000
        /*0010*/ 	.short	0x0005
        /*0012*/ 	.short	0x0024
        /*0014*/ 	.byte	0x00, 0xf0, 0x11, 0x00


	//----- nvinfo : EIATTR_KPARAM_INFO
	.align		4
.L_175:
        /*0018*/ 	.byte	0x04, 0x17
        /*001a*/ 	.short	(.L_177 - .L_176)
.L_176:
        /*001c*/ 	.word	0x00000000
        /*0020*/ 	.short	0x0004
        /*0022*/ 	.short	0x0020
        /*0024*/ 	.byte	0x00, 0xf0, 0x11, 0x00


	//----- nvinfo : EIATTR_KPARAM_INFO
	.align		4
.L_177:
        /*0028*/ 	.byte	0x04, 0x17
        /*002a*/ 	.short	(.L_179 - .L_178)
.L_178:
        /*002c*/ 	.word	0x00000000
        /*0030*/ 	.short	0x0003
        /*0032*/ 	.short	0x0018
        /*0034*/ 	.byte	0x00, 0xf5, 0x21, 0x00


	//----- nvinfo : EIATTR_KPARAM_INFO
	.align		4
.L_179:
        /*0038*/ 	.byte	0x04, 0x17
        /*003a*/ 	.short	(.L_181 - .L_180)
.L_180:
        /*003c*/ 	.word	0x00000000
        /*0040*/ 	.short	0x0002
        /*0042*/ 	.short	0x0010
        /*0044*/ 	.byte	0x00, 0xf5, 0x21, 0x00


	//----- nvinfo : EIATTR_KPARAM_INFO
	.align		4
.L_181:
        /*0048*/ 	.byte	0x04, 0x17
        /*004a*/ 	.short	(.L_183 - .L_182)
.L_182:
        /*004c*/ 	.word	0x00000000
        /*0050*/ 	.short	0x0001
        /*0052*/ 	.short	0x0008
        /*0054*/ 	.byte	0x00, 0xf5, 0x21, 0x00


	//----- nvinfo : EIATTR_KPARAM_INFO
	.align		4
.L_183:
        /*0058*/ 	.byte	0x04, 0x17
        /*005a*/ 	.short	(.L_185 - .L_184)
.L_184:
        /*005c*/ 	.word	0x00000000
        /*0060*/ 	.short	0x0000
        /*0062*/ 	.short	0x0000
        /*0064*/ 	.byte	0x00, 0xf5, 0x21, 0x00


	//----- nvinfo : EIATTR_SPARSE_MMA_MASK
	.align		4
.L_185:
        /*0068*/ 	.byte	0x03, 0x50
        /*006a*/ 	.short	0x0000


	//----- nvinfo : EIATTR_MAXREG_COUNT
	.align		4
        /*006c*/ 	.byte	0x03, 0x1b
        /*006e*/ 	.short	0x00ff


	//----- nvinfo : EIATTR_MERCURY_ISA_VERSION
	.align		4
        /*0070*/ 	.byte	0x03, 0x5f
        /*0072*/ 	.short	0x0101


	//----- nvinfo : EIATTR_VRC_CTA_INIT_COUNT
	.align		4
        /*0074*/ 	.byte	0x02, 0x4a
	.zero		1
	.zero		1


	//----- nvinfo : EIATTR_EXIT_INSTR_OFFSETS
	.align		4
        /*0078*/ 	.byte	0x04, 0x1c
        /*007a*/ 	.short	(.L_187 - .L_186)


	//   ....[0]....
.L_186:
        /*007c*/ 	.word	0x00000070


	//   ....[1]....
        /*0080*/ 	.word	0x00000460


	//----- nvinfo : EIATTR_CBANK_PARAM_SIZE
	.align		4
.L_187:
        /*0084*/ 	.byte	0x03, 0x19
        /*0086*/ 	.short	0x0028


	//----- nvinfo : EIATTR_PARAM_CBANK
	.align		4
        /*0088*/ 	.byte	0x04, 0x0a
        /*008a*/ 	.short	(.L_189 - .L_188)
	.align		4
.L_188:
        /*008c*/ 	.word	index@(.nv.constant0.surface_code_syndrome_kernel)
        /*0090*/ 	.short	0x0380
        /*0092*/ 	.short	0x0028


	//----- nvinfo : EIATTR_SW_WAR
	.align		4
.L_189:
        /*0094*/ 	.byte	0x04, 0x36
        /*0096*/ 	.short	(.L_191 - .L_190)
.L_190:
        /*0098*/ 	.word	0x00000008
.L_191:


//--------------------- .nv.info.mps_contraction_kernel --------------------------
	.section	.nv.info.mps_contraction_kernel,"",@"SHT_CUDA_INFO"
	.sectionflags	@""
	.align	4


	//----- nvinfo : EIATTR_CUDA_API_VERSION
	.align		4
        /*0000*/ 	.byte	0x04, 0x37
        /*0002*/ 	.short	(.L_193 - .L_192)
.L_192:
        /*0004*/ 	.word	0x00000082


	//----- nvinfo : EIATTR_KPARAM_INFO
	.align		4
.L_193:
        /*0008*/ 	.byte	0x04, 0x17
        /*000a*/ 	.short	(.L_195 - .L_194)
.L_194:
        /*000c*/ 	.word	0x00000000
        /*0010*/ 	.short	0x0005
        /*0012*/ 	.short	0x0020
        /*0014*/ 	.byte	0x00, 0xf0, 0x11, 0x00


	//----- nvinfo : EIATTR_KPARAM_INFO
	.align		4
.L_195:
        /*0018*/ 	.byte	0x04, 0x17
        /*001a*/ 	.short	(.L_197 - .L_196)
.L_196:
        /*001c*/ 	.word	0x00000000
        /*0020*/ 	.short	0x0004
        /*0022*/ 	.short	0x001c
        /*0024*/ 	.byte	0x00, 0xf0, 0x11, 0x00


	//----- nvinfo : EIATTR_KPARAM_INFO
	.align		4
.L_197:
        /*0028*/ 	.byte	0x04, 0x17
        /*002a*/ 	.short	(.L_199 - .L_198)
.L_198:
        /*002c*/ 	.word	0x00000000
        /*0030*/ 	.short	0x0003
        /*0032*/ 	.short	0x0018
        /*0034*/ 	.byte	0x00, 0xf0, 0x11, 0x00


	//----- nvinfo : EIATTR_KPARAM_INFO
	.align		4
.L_199:
        /*0038*/ 	.byte	0x04, 0x17
        /*003a*/ 	.short	(.L_201 - .L_200)
.L_200:
        /*003c*/ 	.word	0x00000000
        /*0040*/ 	.short	0x0002
        /*0042*/ 	.short	0x0010
        /*0044*/ 	.byte	0x00, 0xf5, 0x21, 0x00


	//----- nvinfo : EIATTR_KPARAM_INFO
	.align		4
.L_201:
        /*0048*/ 	.byte	0x04, 0x17
        /*004a*/ 	.short	(.L_203 - .L_202)
.L_202:
        /*004c*/ 	.word	0x00000000
        /*0050*/ 	.short	0x0001
        /*0052*/ 	.short	0x0008
        /*0054*/ 	.byte	0x00, 0xf5, 0x21, 0x00


	//----- nvinfo : EIATTR_KPARAM_INFO
	.align		4
.L_203:
        /*0058*/ 	.byte	0x04, 0x17
        /*005a*/ 	.short	(.L_205 - .L_204)
.L_204:
        /*005c*/ 	.word	0x00000000
        /*0060*/ 	.short	0x0000
        /*0062*/ 	.short	0x0000
        /*0064*/ 	.byte	0x00, 0xf5, 0x21, 0x00


	//----- nvinfo : EIATTR_SPARSE_MMA_MASK
	.align		4
.L_205:
        /*0068*/ 	.byte	0x03, 0x50
        /*006a*/ 	.short	0x0000


	//----- nvinfo : EIATTR_MAXREG_COUNT
	.align		4
        /*006c*/ 	.byte	0x03, 0x1b
        /*006e*/ 	.short	0x00ff


	//----- nvinfo : EIATTR_MERCURY_ISA_VERSION
	.align		4
        /*0070*/ 	.byte	0x03, 0x5f
        /*0072*/ 	.short	0x0101


	//----- nvinfo : EIATTR_VRC_CTA_INIT_COUNT
	.align		4
        /*0074*/ 	.byte	0x02, 0x4a
	.zero		1
	.zero		1


	//----- nvinfo : EIATTR_EXIT_INSTR_OFFSETS
	.align		4
        /*0078*/ 	.byte	0x04, 0x1c
        /*007a*/ 	.short	(.L_207 - .L_206)


	//   ....[0]....
.L_206:
        /*007c*/ 	.word	0x000000e0


	//   ....[1]....
        /*0080*/ 	.word	0x00000df0


	//----- nvinfo : EIATTR_CBANK_PARAM_SIZE
	.align		4
.L_207:
        /*0084*/ 	.byte	0x03, 0x19
        /*0086*/ 	.short	0x0024


	//----- nvinfo : EIATTR_PARAM_CBANK
	.align		4
        /*0088*/ 	.byte	0x04, 0x0a
        /*008a*/ 	.short	(.L_209 - .L_208)
	.align		4
.L_208:
        /*008c*/ 	.word	index@(.nv.constant0.mps_contraction_kernel)
        /*0090*/ 	.short	0x0380
        /*0092*/ 	.short	0x0024


	//----- nvinfo : EIATTR_SW_WAR
	.align		4
.L_209:
        /*0094*/ 	.byte	0x04, 0x36
        /*0096*/ 	.short	(.L_211 - .L_210)
.L_210:
        /*0098*/ 	.word	0x00000008
.L_211:


//--------------------- .nv.info.three_tangle_kernel --------------------------
	.section	.nv.info.three_tangle_kernel,"",@"SHT_CUDA_INFO"
	.sectionflags	@""
	.align	4


	//----- nvinfo : EIATTR_CUDA_API_VERSION
	.align		4
        /*0000*/ 	.byte	0x04, 0x37
        /*0002*/ 	.short	(.L_213 - .L_212)
.L_212:
        /*0004*/ 	.word	0x00000082


	//----- nvinfo : EIATTR_KPARAM_INFO
	.align		4
.L_213:
        /*0008*/ 	.byte	0x04, 0x17
        /*000a*/ 	.short	(.L_215 - .L_214)
.L_214:
        /*000c*/ 	.word	0x00000000
        /*0010*/ 	.short	0x0002
        /*0012*/ 	.short	0x0010
        /*0014*/ 	.byte	0x00, 0xf0, 0x11, 0x00


	//----- nvinfo : EIATTR_KPARAM_INFO
	.align		4
.L_215:
        /*0018*/ 	.byte	0x04, 0x17
        /*001a*/ 	.short	(.L_217 - .L_216)
.L_216:
        /*001c*/ 	.word	0x00000000
        /*0020*/ 	.short	0x0001
        /*0022*/ 	.short	0x0008
        /*0024*/ 	.byte	0x00, 0xf5, 0x21, 0x00


	//----- nvinfo : EIATTR_KPARAM_INFO
	.align		4
.L_217:
        /*0028*/ 	.byte	0x04, 0x17
        /*002a*/ 	.short	(.L_219 - .L_218)
.L_218:
        /*002c*/ 	.word	0x00000000
        /*0030*/ 	.short	0x0000
        /*0032*/ 	.short	0x0000
        /*0034*/ 	.byte	0x00, 0xf5, 0x21, 0x00


	//----- nvinfo : EIATTR_SPARSE_MMA_MASK
	.align		4
.L_219:
        /*0038*/ 	.byte	0x03, 0x50
        /*003a*/ 	.short	0x0000


	//----- nvinfo : EIATTR_MAXREG_COUNT
	.align		4
        /*003c*/ 	.byte	0x03, 0x1b
        /*003e*/ 	.short	0x00ff


	//----- nvinfo : EIATTR_MERCURY_ISA_VERSION
	.align		4
        /*0040*/ 	.byte	0x03, 0x5f
        /*0042*/ 	.short	0x0101


	//----- nvinfo : EIATTR_VRC_CTA_INIT_COUNT
	.align		4
        /*0044*/ 	.byte	0x02, 0x4a
	.zero		1
	.zero		1


	//----- nvinfo : EIATTR_EXIT_INSTR_OFFSETS
	.align		4
        /*0048*/ 	.byte	0x04, 0x1c
        /*004a*/ 	.short	(.L_221 - .L_220)


	//   ....[0]....
.L_220:
        /*004c*/ 	.word	0x00000070


	//   ....[1]....
        /*0050*/ 	.word	0x000002d0


	//----- nvinfo : EIATTR_CBANK_PARAM_SIZE
	.align		4
.L_221:
        /*0054*/ 	.byte	0x03, 0x19
        /*0056*/ 	.short	0x0014


	//----- nvinfo : EIATTR_PARAM_CBANK
	.align		4
        /*0058*/ 	.byte	0x04, 0x0a
        /*005a*/ 	.short	(.L_223 - .L_222)
	.align		4
.L_222:
        /*005c*/ 	.word	index@(.nv.constant0.three_tangle_kernel)
        /*0060*/ 	.short	0x0380
        /*0062*/ 	.short	0x0014


	//----- nvinfo : EIATTR_SW_WAR
	.align		4
.L_223:
        /*0064*/ 	.byte	0x04, 0x36
        /*0066*/ 	.short	(.L_225 - .L_224)
.L_224:
        /*0068*/ 	.word	0x00000008
.L_225:


//--------------------- .nv.info.partial_transpose_kernel --------------------------
	.section	.nv.info.partial_transpose_kernel,"",@"SHT_CUDA_INFO"
	.sectionflags	@""
	.align	4


	//----- nvinfo : EIATTR_CUDA_API_VERSION
	.align		4
        /*0000*/ 	.byte	0x04, 0x37
        /*0002*/ 	.short	(.L_227 - .L_226)
.L_226:
        /*0004*/ 	.word	0x00000082


	//----- nvinfo : EIATTR_KPARAM_INFO
	.align		4
.L_227:
        /*0008*/ 	.byte	0x04, 0x17
        /*000a*/ 	.short	(.L_229 - .L_228)
.L_228:
        /*000c*/ 	.word	0x00000000
        /*0010*/ 	.short	0x0003
        /*0012*/ 	.short	0x0014
        /*0014*/ 	.byte	0x00, 0xf0, 0x11, 0x00


	//----- nvinfo : EIATTR_KPARAM_INFO
	.align		4
.L_229:
        /*0018*/ 	.byte	0x04, 0x17
        /*001a*/ 	.short	(.L_231 - .L_230)
.L_230:
        /*001c*/ 	.word	0x00000000
        /*0020*/ 	.short	0x0002
        /*0022*/ 	.short	0x0010
        /*0024*/ 	.byte	0x00, 0xf0, 0x11, 0x00


	//----- nvinfo : EIATTR_KPARAM_INFO
	.align		4
.L_231:
        /*0028*/ 	.byte	0x04, 0x17
        /*002a*/ 	.short	(.L_233 - .L_232)
.L_232:
        /*002c*/ 	.word	0x00000000
        /*0030*/ 	.short	0x0001
        /*0032*/ 	.short	0x0008
        /*0034*/ 	.byte	0x00, 0xf5, 0x21, 0x00


	//----- nvinfo : EIATTR_KPARAM_INFO
	.align		4
.L_233:
        /*0038*/ 	.byte	0x04, 0x17
        /*003a*/ 	.short	(.L_235 - .L_234)
.L_234:
        /*003c*/ 	.word	0x00000000
        /*0040*/ 	.short	0x0000
        /*0042*/ 	.short	0x0000
        /*0044*/ 	.byte	0x00, 0xf5, 0x21, 0x00


	//----- nvinfo : EIATTR_SPARSE_MMA_MASK
	.align		4
.L_235:
        /*0048*/ 	.byte	0x03, 0x50
        /*004a*/ 	.short	0x0000


	//----- nvinfo : EIATTR_MAXREG_COUNT
	.align		4
        /*004c*/ 	.byte	0x03, 0x1b
        /*004e*/ 	.short	0x00ff


	//----- nvinfo : EIATTR_MERCURY_ISA_VERSION
	.align		4
        /*0050*/ 	.byte	0x03, 0x5f
        /*0052*/ 	.short	0x0101


	//----- nvinfo : EIATTR_VRC_CTA_INIT_COUNT
	.align		4
        /*0054*/ 	.byte	0x02, 0x4a
	.zero		1
	.zero		1


	//----- nvinfo : EIATTR_EXIT_INSTR_OFFSETS
	.align		4
        /*0058*/ 	.byte	0x04, 0x1c
        /*005a*/ 	.short	(.L_237 - .L_236)


	//   ....[0]....
.L_236:
        /*005c*/ 	.word	0x000000d0


	//   ....[1]....
        /*0060*/ 	.word	0x000003a0


	//----- nvinfo : EIATTR_CBANK_PARAM_SIZE
	.align		4
.L_237:
        /*0064*/ 	.byte	0x03, 0x19
        /*0066*/ 	.short	0x0018


	//----- nvinfo : EIATTR_PARAM_CBANK
	.align		4
        /*0068*/ 	.byte	0x04, 0x0a
        /*006a*/ 	.short	(.L_239 - .L_238)
	.align		4
.L_238:
        /*006c*/ 	.word	index@(.nv.constant0.partial_transpose_kernel)
        /*0070*/ 	.short	0x0380
        /*0072*/ 	.short	0x0018


	//----- nvinfo : EIATTR_SW_WAR
	.align		4
.L_239:
        /*0074*/ 	.byte	0x04, 0x36
        /*0076*/ 	.short	(.L_241 - .L_240)
.L_240:
        /*0078*/ 	.word	0x00000008
.L_241:


//--------------------- .nv.info.entanglement_entropy_kernel --------------------------
	.section	.nv.info.entanglement_entropy_kernel,"",@"SHT_CUDA_INFO"
	.sectionflags	@""
	.align	4


	//----- nvinfo : EIATTR_CUDA_API_VERSION
	.align		4
        /*0000*/ 	.byte	0x04, 0x37
        /*0002*/ 	.short	(.L_243 - .L_242)
.L_242:
        /*0004*/ 	.word	0x00000082


	//----- nvinfo : EIATTR_KPARAM_INFO
	.align		4
.L_243:
        /*0008*/ 	.byte	0x04, 0x17
        /*000a*/ 	.short	(.L_245 - .L_244)
.L_244:
        /*000c*/ 	.word	0x00000000
        /*0010*/ 	.short	0x0002
        /*0012*/ 	.short	0x0010
        /*0014*/ 	.byte	0x00, 0xf0, 0x11, 0x00


	//----- nvinfo : EIATTR_KPARAM_INFO
	.align		4
.L_245:
        /*0018*/ 	.byte	0x04, 0x17
        /*001a*/ 	.short	(.L_247 - .L_246)
.L_246:
        /*001c*/ 	.word	0x00000000
        /*0020*/ 	.short	0x0001
        /*0022*/ 	.short	0x0008
        /*0024*/ 	.byte	0x00, 0xf5, 0x21, 0x00


	//----- nvinfo : EIATTR_KPARAM_INFO
	.align		4
.L_247:
        /*0028*/ 	.byte	0x04, 0x17
        /*002a*/ 	.short	(.L_249 - .L_248)
.L_248:
        /*002c*/ 	.word	0x00000000
        /*0030*/ 	.short	0x0000
        /*0032*/ 	.short	0x0000
        /*0034*/ 	.byte	0x00, 0xf5, 0x21, 0x00


	//----- nvinfo : EIATTR_SPARSE_MMA_MASK
	.align		4
.L_249:
        /*0038*/ 	.byte	0x03, 0x50
        /*003a*/ 	.short	0x0000


	//----- nvinfo : EIATTR_MAXREG_COUNT
	.align		4
        /*003c*/ 	.byte	0x03, 0x1b
        /*003e*/ 	.short	0x00ff


	//----- nvinfo : EIATTR_NUM_BARRIERS
	.align		4
        /*0040*/ 	.byte	0x02, 0x4c
        /*0042*/ 	.byte	0x01
	.zero		1


	//----- nvinfo : EIATTR_MERCURY_ISA_VERSION
	.align		4
        /*0044*/ 	.byte	0x03, 0x5f
        /*0046*/ 	.short	0x0101


	//----- nvinfo : EIATTR_VRC_CTA_INIT_COUNT
	.align		4
        /*0048*/ 	.byte	0x02, 0x4a
	.zero		1
	.zero		1


	//----- nvinfo : EIATTR_EXIT_INSTR_OFFSETS
	.align		4
        /*004c*/ 	.byte	0x04, 0x1c
        /*004e*/ 	.short	(.L_251 - .L_250)


	//   ....[0]....
.L_250:
        /*0050*/ 	.word	0x000003b0


	//   ....[1]....
        /*0054*/ 	.word	0x00000420


	//----- nvinfo : EIATTR_CRS_STACK_SIZE
	.align		4
.L_251:
        /*0058*/ 	.byte	0x04, 0x1e
        /*005a*/ 	.short	(.L_253 - .L_252)
.L_252:
        /*005c*/ 	.word	0x00000000


	//----- nvinfo : EIATTR_CBANK_PARAM_SIZE
	.align		4
.L_253:
        /*0060*/ 	.byte	0x03, 0x19
        /*0062*/ 	.short	0x0014


	//----- nvinfo : EIATTR_PARAM_CBANK
	.align		4
        /*0064*/ 	.byte	0x04, 0x0a
        /*0066*/ 	.short	(.L_255 - .L_254)
	.align		4
.L_254:
        /*0068*/ 	.word	index@(.nv.constant0.entanglement_entropy_kernel)
        /*006c*/ 	.short	0x0380
        /*006e*/ 	.short	0x0014


	//----- nvinfo : EIATTR_SW_WAR
	.align		4
.L_255:
        /*0070*/ 	.byte	0x04, 0x36
        /*0072*/ 	.short	(.L_257 - .L_256)
.L_256:
        /*0074*/ 	.word	0x00000008
.L_257:


//--------------------- .nv.info.schmidt_svd_kernel --------------------------
	.section	.nv.info.schmidt_svd_kernel,"",@"SHT_CUDA_INFO"
	.sectionflags	@""
	.align	4


	//----- nvinfo : EIATTR_CUDA_API_VERSION
	.align		4
        /*0000*/ 	.byte	0x04, 0x37
        /*0002*/ 	.short	(.L_259 - .L_258)
.L_258:
        /*0004*/ 	.word	0x00000082


	//----- nvinfo : EIATTR_KPARAM_INFO
	.align		4
.L_259:
        /*0008*/ 	.byte	0x04, 0x17
        /*000a*/ 	.short	(.L_261 - .L_260)
.L_260:
        /*000c*/ 	.word	0x00000000
        /*0010*/ 	.short	0x0004
        /*0012*/ 	.short	0x0018
        /*0014*/ 	.byte	0x00, 0xf0, 0x11, 0x00


	//----- nvinfo : EIATTR_KPARAM_INFO
	.align		4
.L_261:
        /*0018*/ 	.byte	0x04, 0x17
        /*001a*/ 	.short	(.L_263 - .L_262)
.L_262:
        /*001c*/ 	.word	0x00000000
        /*0020*/ 	.short	0x0003
        /*0022*/ 	.short	0x0014
        /*0024*/ 	.byte	0x00, 0xf0, 0x11, 0x00


	//----- nvinfo : EIATTR_KPARAM_INFO
	.align		4
.L_263:
        /*0028*/ 	.byte	0x04, 0x17
        /*002a*/ 	.short	(.L_265 - .L_264)
.L_264:
        /*002c*/ 	.word	0x00000000
        /*0030*/ 	.short	0x0002
        /*0032*/ 	.short	0x0010
        /*0034*/ 	.byte	0x00, 0xf0, 0x11, 0x00


	//----- nvinfo : EIATTR_KPARAM_INFO
	.align		4
.L_265:
        /*0038*/ 	.byte	0x04, 0x17
        /*003a*/ 	.short	(.L_267 - .L_266)
.L_266:
        /*003c*/ 	.word	0x00000000
        /*0040*/ 	.short	0x0001
        /*0042*/ 	.short	0x0008
        /*0044*/ 	.byte	0x00, 0xf5, 0x21, 0x00


	//----- nvinfo : EIATTR_KPARAM_INFO
	.align		4
.L_267:
        /*0048*/ 	.byte	0x04, 0x17
        /*004a*/ 	.short	(.L_269 - .L_268)
.L_268:
        /*004c*/ 	.word	0x00000000
        /*0050*/ 	.short	0x0000
        /*0052*/ 	.short	0x0000
        /*0054*/ 	.byte	0x00, 0xf5, 0x21, 0x00


	//----- nvinfo : EIATTR_SPARSE_MMA_MASK
	.align		4
.L_269:
        /*0058*/ 	.byte	0x03, 0x50
        /*005a*/ 	.short	0x0000


	//----- nvinfo : EIATTR_MAXREG_COUNT
	.align		4
        /*005c*/ 	.byte	0x03, 0x1b
        /*005e*/ 	.short	0x00ff


	//----- nvinfo : EIATTR_NUM_BARRIERS
	.align		4
        /*0060*/ 	.byte	0x02, 0x4c
        /*0062*/ 	.byte	0x01
	.zero		1


	//----- nvinfo : EIATTR_MERCURY_ISA_VERSION
	.align		4
        /*0064*/ 	.byte	0x03, 0x5f
        /*0066*/ 	.short	0x0101


	//----- nvinfo : EIATTR_VRC_CTA_INIT_COUNT
	.align		4
        /*0068*/ 	.byte	0x02, 0x4a
	.zero		1
	.zero		1


	//----- nvinfo : EIATTR_EXIT_INSTR_OFFSETS
	.align		4
        /*006c*/ 	.byte	0x04, 0x1c
        /*006e*/ 	.short	(.L_271 - .L_270)


	//   ....[0]....
.L_270:
        /*0070*/ 	.word	0x00000160


	//   ....[1]....
        /*0074*/ 	.word	0x00000800


	//----- nvinfo : EIATTR_CRS_STACK_SIZE
	.align		4
.L_271:
        /*0078*/ 	.byte	0x04, 0x1e
        /*007a*/ 	.short	(.L_273 - .L_272)
.L_272:
        /*007c*/ 	.word	0x00000000


	//----- nvinfo : EIATTR_CBANK_PARAM_SIZE
	.align		4
.L_273:
        /*0080*/ 	.byte	0x03, 0x19
        /*0082*/ 	.short	0x001c


	//----- nvinfo : EIATTR_PARAM_CBANK
	.align		4
        /*0084*/ 	.byte	0x04, 0x0a
        /*0086*/ 	.short	(.L_275 - .L_274)
	.align		4
.L_274:
        /*0088*/ 	.word	index@(.nv.constant0.schmidt_svd_kernel)
        /*008c*/ 	.short	0x0380
        /*008e*/ 	.short	0x001c


	//----- nvinfo : EIATTR_SW_WAR
	.align		4
.L_275:
        /*0090*/ 	.byte	0x04, 0x36
        /*0092*/ 	.short	(.L_277 - .L_276)
.L_276:
        /*0094*/ 	.word	0x00000008
.L_277:


//--------------------- .nv.callgraph             --------------------------
	.section	.nv.callgraph,"",@"SHT_CUDA_CALLGRAPH"
	.align	4
	.sectionentsize	8
	.align		4
        /*0000*/ 	.word	0x00000000
	.align		4
        /*0004*/ 	.word	0xffffffff
	.align		4
        /*0008*/ 	.word	0x00000000
	.align		4
        /*000c*/ 	.word	0xfffffffe
	.align		4
        /*0010*/ 	.word	0x00000000
	.align		4
        /*0014*/ 	.word	0xfffffffd
	.align		4
        /*0018*/ 	.word	0x00000000
	.align		4
        /*001c*/ 	.word	0xfffffffc


//--------------------- .text.tomography_reconstruction_kernel --------------------------
	.section	.text.tomography_reconstruction_kernel,"ax",@progbits
	.align	128
        .global         tomography_reconstruction_kernel
        .type           tomography_reconstruction_kernel,@function
        .size           tomography_reconstruction_kernel,(.L_x_49 - tomography_reconstruction_kernel)
        .other          tomography_reconstruction_kernel,@"STO_CUDA_ENTRY STV_DEFAULT"
tomography_reconstruction_kernel:
.text.tomography_reconstruction_kernel:
[----:B------:R-:W-:Y:S01]  /*0000*/  LDC R1, c[0x0][0x37c] ;  /* 0x0000df00ff017b82 */ /* 0x000fe20000000800 */
[----:B------:R-:W0:Y:S07]  /*0010*/  S2R R2, SR_TID.Y ;  /* 0x0000000000027919 */ /* 0x000e2e0000002200 */
[----:B------:R-:W1:Y:S01]  /*0020*/  LDC R0, c[0x0][0x360] ;  /* 0x0000d800ff007b82 */ /* 0x000e620000000800 */
[----:B------:R-:W-:Y:S01]  /*0030*/  IMAD.MOV.U32 R7, RZ, RZ, 0x1 ;  /* 0x00000001ff077424 */ /* 0x000fe200078e00ff */
[----:B------:R-:W1:Y:S06]  /*0040*/  S2R R3, SR_TID.X ;  /* 0x0000000000037919 */ /* 0x000e6c0000002100 */
[----:B------:R-:W0:Y:S08]  /*0050*/  S2UR UR5, SR_CTAID.Y ;  /* 0x00000000000579c3 */ /* 0x000e300000002600 */
[----:B------:R-:W0:Y:S08]  /*0060*/  LDC R5, c[0x0][0x364] ;  /* 0x0000d900ff057b82 */ /* 0x000e300000000800 */
[----:B------:R-:W2:Y:S08]  /*0070*/  LDC R4, c[0x0][0x390] ;  /* 0x0000e400ff047b82 */ /* 0x000eb00000000800 */
[----:B------:R-:W1:Y:S01]  /*0080*/  S2UR UR4, SR_CTAID.X ;  /* 0x00000000000479c3 */ /* 0x000e620000002500 */
[----:B0-----:R-:W-:Y:S01]  /*0090*/  IMAD R5, R5, UR5, R2 ;  /* 0x0000000505057c24 */ /* 0x001fe2000f8e0202 */
[----:B--2---:R-:W-:-:S04]  /*00a0*/  SHF.L.U32 R2, R7, R4, RZ ;  /* 0x0000000407027219 */ /* 0x004fc800000006ff */
[----:B------:R-:W-:Y:S01]  /*00b0*/  ISETP.GE.U32.AND P0, PT, R5, R2, PT ;  /* 0x000000020500720c */ /* 0x000fe20003f06070 */
[----:B-1----:R-:W-:-:S05]  /*00c0*/  IMAD R0, R0, UR4, R3 ;  /* 0x0000000400007c24 */ /* 0x002fca000f8e0203 */
[----:B------:R-:W-:-:S04]  /*00d0*/  ISETP.GE.OR P0, PT, R0, R2, P0 ;  /* 0x000000020000720c */ /* 0x000fc80000706670 */
[----:B------:R-:W-:-:S13]  /*00e0*/  ISETP.NE.OR P0, PT, R4, 0x1, P0 ;  /* 0x000000010400780c */ /* 0x000fda0000705670 */
[----:B------:R-:W-:Y:S05]  /*00f0*/  @P0 EXIT ;  /* 0x000000000000094d */ /* 0x000fea0003800000 */
[----:B------:R-:W0:Y:S01]  /*0100*/  LDC.64 R2, c[0x0][0x380] ;  /* 0x0000e000ff027b82 */ /* 0x000e220000000a00 */
[----:B------:R-:W0:Y:S02]  /*0110*/  LDCU.64 UR4, c[0x0][0x358] ;  /* 0x00006b00ff0477ac */ /* 0x000e240008000a00 */
[----:B0-----:R-:W2:Y:S04]  /*0120*/  LDG.E R11, desc[UR4][R2.64+0x8] ;  /* 0x00000804020b7981 */ /* 0x001ea8000c1e1900 */
[----:B------:R-:W3:Y:S01]  /*0130*/  LDG.E R10, desc[UR4][R2.64] ;  /* 0x00000004020a7981 */ /* 0x000ee2000c1e1900 */
[C---:B------:R-:W-:Y:S02]  /*0140*/  ISETP.NE.AND P0, PT, R5.reuse, 0x1, PT ;  /* 0x000000010500780c */ /* 0x040fe40003f05270 */
[----:B------:R-:W-:-:S02]  /*0150*/  ISETP.NE.AND P1, PT, R5, RZ, PT ;  /* 0x000000ff0500720c */ /* 0x000fc40003f25270 */
[C---:B------:R-:W-:Y:S02]  /*0160*/  LOP3.LUT P3, RZ, R0.reuse, R5, RZ, 0xfc, !PT ;  /* 0x0000000500ff7212 */ /* 0x040fe4000786fcff */
[C---:B------:R-:W-:Y:S02]  /*0170*/  ISETP.NE.OR P2, PT, R0.reuse, RZ, P0 ;  /* 0x000000ff0000720c */ /* 0x040fe40000745670 */
[----:B------:R-:W-:-:S09]  /*0180*/  ISETP.NE.OR P1, PT, R0, 0x1, P1 ;  /* 0x000000010000780c */ /* 0x000fd20000f25670 */
[----:B------:R-:W0:Y:S08]  /*0190*/  @!P3 LDC.64 R4, c[0x0][0x388] ;  /* 0x0000e200ff04bb82 */ /* 0x000e300000000a00 */
[----:B------:R-:W1:Y:S08]  /*01a0*/  @!P2 LDC.64 R6, c[0x0][0x388] ;  /* 0x0000e200ff06ab82 */ /* 0x000e700000000a00 */
[----:B------:R-:W4:Y:S01]  /*01b0*/  @!P1 LDC.64 R8, c[0x0][0x388] ;  /* 0x0000e200ff089b82 */ /* 0x000f220000000a00 */
[----:B--2---:R-:W-:-:S04]  /*01c0*/  @!P3 FADD R12, R11, 1 ;  /* 0x3f8000000b0cb421 */ /* 0x004fc80000000000 */
[----:B------:R-:W-:Y:S01]  /*01d0*/  @!P3 FMUL R13, R12, 0.5 ;  /* 0x3f0000000c0db820 */ /* 0x000fe20000400000 */
[C---:B---3--:R-:W-:Y:S01]  /*01e0*/  @!P2 FMUL R3, R10.reuse, 0.5 ;  /* 0x3f0000000a03a820 */ /* 0x048fe20000400000 */
[----:B------:R-:W-:-:S03]  /*01f0*/  @!P1 FMUL R15, R10, 0.5 ;  /* 0x3f0000000a0f9820 */ /* 0x000fc60000400000 */
[----:B0-----:R0:W-:Y:S04]  /*0200*/  @!P3 STG.E desc[UR4][R4.64], R13 ;  /* 0x0000000d0400b986 */ /* 0x0011e8000c101904 */
[----:B-1----:R0:W-:Y:S04]  /*0210*/  @!P2 STG.E desc[UR4][R6.64+0x4], R3 ;  /* 0x000004030600a986 */ /* 0x0021e8000c101904 */
[----:B----4-:R0:W-:Y:S01]  /*0220*/  @!P1 STG.E desc[UR4][R8.64+0x8], R15 ;  /* 0x0000080f08009986 */ /* 0x0101e2000c101904 */
[----:B------:R-:W-:Y:S05]  /*0230*/  @!P1 EXIT ;  /* 0x000000000000994d */ /* 0x000fea0003800000 */
[----:B------:R-:W-:-:S13]  /*0240*/  ISETP.NE.OR P0, PT, R0, 0x1, P0 ;  /* 0x000000010000780c */ /* 0x000fda0000705670 */
[----:B------:R-:W-:Y:S05]  /*0250*/  @P0 EXIT ;  /* 0x000000000000094d */ /* 0x000fea0003800000 */
[----:B0-----:R-:W0:Y:S01]  /*0260*/  LDC.64 R2, c[0x0][0x388] ;  /* 0x0000e200ff027b82 */ /* 0x001e220000000a00 */
[----:B------:R-:W-:-:S04]  /*0270*/  FADD R11, -R11, 1 ;  /* 0x3f8000000b0b7421 */ /* 0x000fc80000000100 */
[----:B------:R-:W-:-:S05]  /*0280*/  FMUL R11, R11, 0.5 ;  /* 0x3f0000000b0b7820 */ /* 0x000fca0000400000 */
[----:B0-----:R-:W-:Y:S01]  /*0290*/  STG.E desc[UR4][R2.64+0xc], R11 ;  /* 0x00000c0b02007986 */ /* 0x001fe2000c101904 */
[----:B------:R-:W-:Y:S05]  /*02a0*/  EXIT ;  /* 0x000000000000794d */ /* 0x000fea0003800000 */
.L_x_0:
[----:B------:R-:W-:-:S00]  /*02b0*/  BRA `(.L_x_0) ;  /* 0xfffffffc00fc7947 */ /* 0x000fc0000383ffff */
[----:B------:R-:W-:-:S00]  /*02c0*/  NOP ;  /* 0x0000000000007918 */ /* 0x000fc00000000000 */
        /* <DEDUP_REMOVED lines=11> */
.L_x_49:


//--------------------- .text.measurement_feedback_kernel --------------------------
	.section	.text.measurement_feedback_kernel,"ax",@progbits
	.align	128
        .global         measurement_feedback_kernel
        .type           measurement_feedback_kernel,@function
        .size           measurement_feedback_kernel,(.L_x_50 - measurement_feedback_kernel)
        .other          measurement_feedback_kernel,@"STO_CUDA_ENTRY STV_DEFAULT"
measurement_feedback_kernel:
.text.measurement_feedback_kernel:
[----:B------:R-:W-:Y:S01]  /*0000*/  LDC R1, c[0x0][0x37c] ;  /* 0x0000df00ff017b82 */ /* 0x000fe20000000800 */
[----:B------:R-:W0:Y:S07]  /*0010*/  S2R R0, SR_TID.X ;  /* 0x0000000000007919 */ /* 0x000e2e0000002100 */
[----:B------:R-:W0:Y:S01]  /*0020*/  S2UR UR4, SR_CTAID.X ;  /* 0x00000000000479c3 */ /* 0x000e220000002500 */
[----:B------:R-:W1:Y:S07]  /*0030*/  LDCU UR5, c[0x0][0x390] ;  /* 0x00007200ff0577ac */ /* 0x000e6e0008000800 */
[----:B------:R-:W0:Y:S02]  /*0040*/  LDC R7, c[0x0][0x360] ;  /* 0x0000d800ff077b82 */ /* 0x000e240000000800 */
[----:B0-----:R-:W-:-:S05]  /*0050*/  IMAD R7, R7, UR4, R0 ;  /* 0x0000000407077c24 */ /* 0x001fca000f8e0200 */
[----:B-1----:R-:W-:-:S13]  /*0060*/  ISETP.GE.AND P0, PT, R7, UR5, PT ;  /* 0x0000000507007c0c */ /* 0x002fda000bf06270 */
[----:B------:R-:W-:Y:S05]  /*0070*/  @P0 EXIT ;  /* 0x000000000000094d */ /* 0x000fea0003800000 */
[----:B------:R-:W0:Y:S01]  /*0080*/  LDC.64 R2, c[0x0][0x388] ;  /* 0x0000e200ff027b82 */ /* 0x000e220000000a00 */
[----:B------:R-:W1:Y:S01]  /*0090*/  LDCU.64 UR4, c[0x0][0x358] ;  /* 0x00006b00ff0477ac */ /* 0x000e620008000a00 */
[----:B------:R-:W2:Y:S06]  /*00a0*/  LDCU UR6, c[0x0][0x394] ;  /* 0x00007280ff0677ac */ /* 0x000eac0008000800 */
[----:B------:R-:W3:Y:S01]  /*00b0*/  LDC.64 R4, c[0x0][0x380] ;  /* 0x0000e000ff047b82 */ /* 0x000ee20000000a00 */
[----:B0-----:R-:W-:-:S06]  /*00c0*/  IMAD.WIDE R2, R7, 0x4, R2 ;  /* 0x0000000407027825 */ /* 0x001fcc00078e0202 */
[----:B-1----:R-:W4:Y:S01]  /*00d0*/  LDG.E R2, desc[UR4][R2.64] ;  /* 0x0000000402027981 */ /* 0x002f22000c1e1900 */
[----:B---3--:R-:W-:-:S05]  /*00e0*/  IMAD.WIDE R4, R7, 0x4, R4 ;  /* 0x0000000407047825 */ /* 0x008fca00078e0204 */
[----:B------:R-:W2:Y:S01]  /*00f0*/  LDG.E R7, desc[UR4][R4.64] ;  /* 0x0000000404077981 */ /* 0x000ea2000c1e1900 */
[----:B------:R-:W-:-:S05]  /*0100*/  HFMA2 R9, -RZ, RZ, 2, 0 ;  /* 0x40000000ff097431 */ /* 0x000fca00000001ff */
[----:B----4-:R-:W-:-:S04]  /*0110*/  FFMA R0, R2, R9, -1 ;  /* 0xbf80000002007423 */ /* 0x010fc80000000009 */
[----:B--2---:R-:W-:-:S05]  /*0120*/  FFMA R0, R0, UR6, R7 ;  /* 0x0000000600007c23 */ /* 0x004fca0008000007 */
[----:B------:R-:W-:-:S04]  /*0130*/  FMNMX R0, R0, -80, !PT ;  /* 0xc2a0000000007809 */ /* 0x000fc80007800000 */
[----:B------:R-:W-:-:S05]  /*0140*/  FMNMX R7, R0, 30, PT ;  /* 0x41f0000000077809 */ /* 0x000fca0003800000 */
[----:B------:R-:W-:Y:S01]  /*0150*/  STG.E desc[UR4][R4.64], R7 ;  /* 0x0000000704007986 */ /* 0x000fe2000c101904 */
[----:B------:R-:W-:Y:S05]  /*0160*/  EXIT ;  /* 0x000000000000794d */ /* 0x000fea0003800000 */
.L_x_1:
        /* <DEDUP_REMOVED lines=9> */
.L_x_50:


//--------------------- .text.hadamard_transform_kernel --------------------------
	.section	.text.hadamard_transform_kernel,"ax",@progbits
	.align	128
        .global         hadamard_transform_kernel
        .type           hadamard_transform_kernel,@function
        .size           hadamard_transform_kernel,(.L_x_51 - hadamard_transform_kernel)
        .other          hadamard_transform_kernel,@"STO_CUDA_ENTRY STV_DEFAULT"
hadamard_transform_kernel:
.text.hadamard_transform_kernel:
[----:B------:R-:W-:Y:S01]  /*0000*/  LDC R1, c[0x0][0x37c] ;  /* 0x0000df00ff017b82 */ /* 0x000fe20000000800 */
[----:B------:R-:W0:Y:S07]  /*0010*/  S2R R0, SR_TID.X ;  /* 0x0000000000007919 */ /* 0x000e2e0000002100 */
[----:B------:R-:W0:Y:S01]  /*0020*/  S2UR UR6, SR_CTAID.X ;  /* 0x00000000000679c3 */ /* 0x000e220000002500 */
[----:B------:R-:W1:Y:S01]  /*0030*/  LDCU UR4, c[0x0][0x390] ;  /* 0x00007200ff0477ac */ /* 0x000e620008000800 */
[----:B------:R-:W-:-:S06]  /*0040*/  UMOV UR5, 0x1 ;  /* 0x0000000100057882 */ /* 0x000fcc0000000000 */
[----:B------:R-:W0:Y:S01]  /*0050*/  LDC R7, c[0x0][0x360] ;  /* 0x0000d800ff077b82 */ /* 0x000e220000000800 */
[----:B-1----:R-:W-:Y:S01]  /*0060*/  USHF.L.U32 UR4, UR5, UR4, URZ ;  /* 0x0000000405047299 */ /* 0x002fe200080006ff */
[----:B0-----:R-:W-:-:S05]  /*0070*/  IMAD R7, R7, UR6, R0 ;  /* 0x0000000607077c24 */ /* 0x001fca000f8e0200 */
[----:B------:R-:W-:-:S13]  /*0080*/  ISETP.GE.AND P0, PT, R7, UR4, PT ;  /* 0x0000000407007c0c */ /* 0x000fda000bf06270 */
[----:B------:R-:W-:Y:S05]  /*0090*/  @P0 EXIT ;  /* 0x000000000000094d */ /* 0x000fea0003800000 */
[----:B------:R-:W0:Y:S01]  /*00a0*/  LDC.64 R2, c[0x0][0x380] ;  /* 0x0000e000ff027b82 */ /* 0x000e220000000a00 */
[----:B------:R-:W1:Y:S07]  /*00b0*/  LDCU.64 UR4, c[0x0][0x358] ;  /* 0x00006b00ff0477ac */ /* 0x000e6e0008000a00 */
[----:B------:R-:W2:Y:S01]  /*00c0*/  LDC.64 R4, c[0x0][0x388] ;  /* 0x0000e200ff047b82 */ /* 0x000ea20000000a00 */
[----:B0-----:R-:W-:-:S05]  /*00d0*/  IMAD.WIDE R2, R7, 0x4, R2 ;  /* 0x0000000407027825 */ /* 0x001fca00078e0202 */
[----:B-1----:R-:W3:Y:S01]  /*00e0*/  LDG.E R0, desc[UR4][R2.64] ;  /* 0x0000000402007981 */ /* 0x002ee2000c1e1900 */
[----:B--2---:R-:W-:-:S05]  /*00f0*/  IMAD.WIDE R4, R7, 0x4, R4 ;  /* 0x0000000407047825 */ /* 0x004fca00078e0204 */
[----:B------:R-:W2:Y:S01]  /*0100*/  LDG.E R6, desc[UR4][R4.64] ;  /* 0x0000000404067981 */ /* 0x000ea2000c1e1900 */
[----:B---3--:R-:W-:Y:S01]  /*0110*/  FMUL R7, R0, 0.70710676908493041992 ;  /* 0x3f3504f300077820 */ /* 0x008fe20000400000 */
[----:B--2---:R-:W-:-:S04]  /*0120*/  FMUL R9, R6, 0.70710676908493041992 ;  /* 0x3f3504f306097820 */ /* 0x004fc80000400000 */
[----:B------:R-:W-:Y:S04]  /*0130*/  STG.E desc[UR4][R2.64], R7 ;  /* 0x0000000702007986 */ /* 0x000fe8000c101904 */
[----:B------:R-:W-:Y:S01]  /*0140*/  STG.E desc[UR4][R4.64], R9 ;  /* 0x0000000904007986 */ /* 0x000fe2000c101904 */
[----:B------:R-:W-:Y:S05]  /*0150*/  EXIT ;  /* 0x000000000000794d */ /* 0x000fea0003800000 */
.L_x_2:
        /* <DEDUP_REMOVED lines=10> */
.L_x_51:


//--------------------- .text.toric_code_anyon_kernel --------------------------
	.section	.text.toric_code_anyon_kernel,"ax",@progbits
	.align	128
        .global         toric_code_anyon_kernel
        .type           toric_code_anyon_kernel,@function
        .size           toric_code_anyon_kernel,(.L_x_52 - toric_code_anyon_kernel)
        .other          toric_code_anyon_kernel,@"STO_CUDA_ENTRY STV_DEFAULT"
toric_code_anyon_kernel:
.text.toric_code_anyon_kernel:
[----:B------:R-:W-:Y:S01]  /*0000*/  LDC R1, c[0x0][0x37c] ;  /* 0x0000df00ff017b82 */ /* 0x000fe20000000800 */
[----:B------:R-:W0:Y:S07]  /*0010*/  S2R R3, SR_TID.X ;  /* 0x0000000000037919 */ /* 0x000e2e0000002100 */
[----:B------:R-:W0:Y:S01]  /*0020*/  LDC R0, c[0x0][0x360] ;  /* 0x0000d800ff007b82 */ /* 0x000e220000000800 */
[----:B------:R-:W1:Y:S01]  /*0030*/  LDCU UR6, c[0x0][0x398] ;  /* 0x00007300ff0677ac */ /* 0x000e620008000800 */
[----:B------:R-:W2:Y:S06]  /*0040*/  S2R R2, SR_TID.Y ;  /* 0x0000000000027919 */ /* 0x000eac0000002200 */
[----:B------:R-:W0:Y:S08]  /*0050*/  S2UR UR4, SR_CTAID.X ;  /* 0x00000000000479c3 */ /* 0x000e300000002500 */
[----:B------:R-:W2:Y:S08]  /*0060*/  S2UR UR5, SR_CTAID.Y ;  /* 0x00000000000579c3 */ /* 0x000eb00000002600 */
[----:B------:R-:W2:Y:S01]  /*0070*/  LDC R5, c[0x0][0x364] ;  /* 0x0000d900ff057b82 */ /* 0x000ea20000000800 */
[----:B0-----:R-:W-:-:S02]  /*0080*/  IMAD R0, R0, UR4, R3 ;  /* 0x0000000400007c24 */ /* 0x001fc4000f8e0203 */
[----:B--2---:R-:W-:-:S05]  /*0090*/  IMAD R5, R5, UR5, R2 ;  /* 0x0000000505057c24 */ /* 0x004fca000f8e0202 */
[----:B------:R-:W-:-:S04]  /*00a0*/  VIMNMX R2, PT, PT, R0, R5, !PT ;  /* 0x0000000500027248 */ /* 0x000fc80007fe0100 */
[----:B-1----:R-:W-:-:S13]  /*00b0*/  ISETP.GE.AND P0, PT, R2, UR6, PT ;  /* 0x0000000602007c0c */ /* 0x002fda000bf06270 */
[----:B------:R-:W-:Y:S05]  /*00c0*/  @P0 EXIT ;  /* 0x000000000000094d */ /* 0x000fea0003800000 */
[----:B------:R-:W0:Y:S01]  /*00d0*/  LDC.64 R2, c[0x0][0x380] ;  /* 0x0000e000ff027b82 */ /* 0x000e220000000a00 */
[----:B------:R-:W1:Y:S01]  /*00e0*/  LDCU.64 UR4, c[0x0][0x358] ;  /* 0x00006b00ff0477ac */ /* 0x000e620008000a00 */
[----:B------:R-:W-:-:S05]  /*00f0*/  IMAD R9, R0, UR6, R5 ;  /* 0x0000000600097c24 */ /* 0x000fca000f8e0205 */
[----:B------:R-:W-:Y:S01]  /*0100*/  SHF.L.U32 R5, R9, 0x2, RZ ;  /* 0x0000000209057819 */ /* 0x000fe200000006ff */
[----:B------:R-:W2:Y:S04]  /*0110*/  LDC.64 R6, c[0x0][0x390] ;  /* 0x0000e400ff067b82 */ /* 0x000ea80000000a00 */
[----:B0-----:R-:W-:-:S04]  /*0120*/  IMAD.WIDE R2, R5, 0x4, R2 ;  /* 0x0000000405027825 */ /* 0x001fc800078e0202 */
[----:B------:R-:W0:Y:S01]  /*0130*/  LDC.64 R4, c[0x0][0x388] ;  /* 0x0000e200ff047b82 */ /* 0x000e220000000a00 */
[----:B-1----:R-:W3:Y:S01]  /*0140*/  LDG.E R0, desc[UR4][R2.64] ;  /* 0x0000000402007981 */ /* 0x002ee2000c1e1900 */
[----:B0-----:R-:W-:Y:S01]  /*0150*/  IMAD.WIDE R4, R9, 0x4, R4 ;  /* 0x0000000409047825 */ /* 0x001fe200078e0204 */
[----:B---3--:R-:W-:-:S04]  /*0160*/  FSETP.GEU.AND P0, PT, R0, 0.5, PT ;  /* 0x3f0000000000780b */ /* 0x008fc80003f0e000 */
[----:B------:R-:W-:-:S05]  /*0170*/  SEL R11, RZ, 0x1, P0 ;  /* 0x00000001ff0b7807 */ /* 0x000fca0000000000 */
[----:B------:R-:W-:Y:S04]  /*0180*/  STG.E desc[UR4][R4.64], R11 ;  /* 0x0000000b04007986 */ /* 0x000fe8000c101904 */
[----:B------:R-:W3:Y:S01]  /*0190*/  LDG.E R0, desc[UR4][R2.64+0x4] ;  /* 0x0000040402007981 */ /* 0x000ee2000c1e1900 */
[----:B--2---:R-:W-:Y:S01]  /*01a0*/  IMAD.WIDE R6, R9, 0x4, R6 ;  /* 0x0000000409067825 */ /* 0x004fe200078e0206 */
[----:B---3--:R-:W-:-:S04]  /*01b0*/  FSETP.GEU.AND P0, PT, R0, 0.5, PT ;  /* 0x3f0000000000780b */ /* 0x008fc80003f0e000 */
[----:B------:R-:W-:-:S05]  /*01c0*/  SEL R9, RZ, 0x1, P0 ;  /* 0x00000001ff097807 */ /* 0x000fca0000000000 */
[----:B------:R-:W-:Y:S01]  /*01d0*/  STG.E desc[UR4][R6.64], R9 ;  /* 0x0000000906007986 */ /* 0x000fe2000c101904 */
[----:B------:R-:W-:Y:S05]  /*01e0*/  EXIT ;  /* 0x000000000000794d */ /* 0x000fea0003800000 */
.L_x_3:
        /* <DEDUP_REMOVED lines=9> */
.L_x_52:


//--------------------- .text.quantum_hebbian_kernel --------------------------
	.section	.text.quantum_hebbian_kernel,"ax",@progbits
	.align	128
        .global         quantum_hebbian_kernel
        .type           quantum_hebbian_kernel,@function
        .size           quantum_hebbian_kernel,(.L_x_47 - quantum_hebbian_kernel)
        .other          quantum_hebbian_kernel,@"STO_CUDA_ENTRY STV_DEFAULT"
quantum_hebbian_kernel:
.text.quantum_hebbian_kernel:
        /* <DEDUP_REMOVED lines=11> */
[----:B-1----:R-:W-:-:S04]  /*00b0*/  ISETP.GE.AND P0, PT, R0, UR6, PT ;  /* 0x0000000600007c0c */ /* 0x002fc8000bf06270 */
[----:B------:R-:W-:-:S13]  /*00c0*/  ISETP.EQ.OR P0, PT, R5, R2, P0 ;  /* 0x000000020500720c */ /* 0x000fda0000702670 */
[----:B------:R-:W-:Y:S05]  /*00d0*/  @P0 EXIT ;  /* 0x000000000000094d */ /* 0x000fea0003800000 */
[----:B------:R-:W0:Y:S01]  /*00e0*/  LDC.64 R8, c[0x0][0x380] ;  /* 0x0000e000ff087b82 */ /* 0x000e220000000a00 */
[----:B------:R-:W1:Y:S01]  /*00f0*/  LDCU.64 UR4, c[0x0][0x358] ;  /* 0x00006b00ff0477ac */ /* 0x000e620008000a00 */
[----:B0-----:R-:W-:-:S05]  /*0100*/  IMAD.WIDE R8, R5, 0x4, R8 ;  /* 0x0000000405087825 */ /* 0x001fca00078e0208 */
[----:B-1----:R-:W2:Y:S01]  /*0110*/  LDG.E R0, desc[UR4][R8.64] ;  /* 0x0000000408007981 */ /* 0x002ea2000c1e1900 */
[----:B------:R-:W-:Y:S01]  /*0120*/  IMAD.MOV.U32 R4, RZ, RZ, 0x3c23d70a ;  /* 0x3c23d70aff047424 */ /* 0x000fe200078e00ff */
[----:B------:R-:W-:Y:S01]  /*0130*/  BSSY.RECONVERGENT B0, `(.L_x_4) ;  /* 0x000000e000007945 */ /* 0x000fe20003800200 */
[----:B------:R-:W-:-:S04]  /*0140*/  IMAD.MOV.U32 R6, RZ, RZ, 0x42c80000 ;  /* 0x42c80000ff067424 */ /* 0x000fc800078e00ff */
[----:B------:R-:W-:-:S04]  /*0150*/  FFMA R3, R4, -R6, 1 ;  /* 0x3f80000004037423 */ /* 0x000fc80000000806 */
[----:B------:R-:W-:Y:S01]  /*0160*/  FFMA R3, R3, R4, 0.0099999997764825820923 ;  /* 0x3c23d70a03037423 */ /* 0x000fe20000000004 */
[----:B--2---:R-:W-:-:S04]  /*0170*/  FADD R0, R0, 70 ;  /* 0x428c000000007421 */ /* 0x004fc80000000000 */
[----:B------:R-:W0:Y:S01]  /*0180*/  FCHK P0, R0, 100 ;  /* 0x42c8000000007902 */ /* 0x000e220000000000 */
[----:B------:R-:W-:-:S04]  /*0190*/  FFMA R4, R0, R3, RZ ;  /* 0x0000000300047223 */ /* 0x000fc800000000ff */
[----:B------:R-:W-:-:S04]  /*01a0*/  FFMA R7, R4, -100, R0 ;  /* 0xc2c8000004077823 */ /* 0x000fc80000000000 */
[----:B------:R-:W-:Y:S01]  /*01b0*/  FFMA R4, R3, R7, R4 ;  /* 0x0000000703047223 */ /* 0x000fe20000000004 */
[----:B0-----:R-:W-:Y:S06]  /*01c0*/  @!P0 BRA `(.L_x_5) ;  /* 0x0000000000108947 */ /* 0x001fec0003800000 */
[----:B------:R-:W-:Y:S01]  /*01d0*/  IMAD.MOV.U32 R3, RZ, RZ, R0 ;  /* 0x000000ffff037224 */ /* 0x000fe200078e0000 */
[----:B------:R-:W-:-:S07]  /*01e0*/  MOV R8, 0x200 ;  /* 0x0000020000087802 */ /* 0x000fce0000000f00 */
[----:B------:R-:W-:Y:S05]  /*01f0*/  CALL.REL.NOINC `($__internal_0_$__cuda_sm3x_div_rn_noftz_f32_slowpath) ;  /* 0x0000000000807944 */ /* 0x000fea0003c00000 */
[----:B------:R-:W-:-:S07]  /*0200*/  IMAD.MOV.U32 R4, RZ, RZ, R0 ;  /* 0x000000ffff047224 */ /* 0x000fce00078e0000 */
.L_x_5:
[----:B------:R-:W-:Y:S05]  /*0210*/  BSYNC.RECONVERGENT B0 ;  /* 0x0000000000007941 */ /* 0x000fea0003800200 */
.L_x_4:
[----:B------:R-:W0:Y:S02]  /*0220*/  LDC.64 R8, c[0x0][0x380] ;  /* 0x0000e000ff087b82 */ /* 0x000e240000000a00 */
[----:B0-----:R-:W-:-:S06]  /*0230*/  IMAD.WIDE.U32 R8, R2, 0x4, R8 ;  /* 0x0000000402087825 */ /* 0x001fcc00078e0008 */
[----:B------:R-:W2:Y:S01]  /*0240*/  LDG.E R8, desc[UR4][R8.64] ;  /* 0x0000000408087981 */ /* 0x000ea2000c1e1900 */
[----:B------:R-:W-:Y:S01]  /*0250*/  HFMA2 R7, -RZ, RZ, 1.0341796875, -112.625 ;  /* 0x3c23d70aff077431 */ /* 0x000fe200000001ff */
[----:B------:R-:W-:Y:S04]  /*0260*/  BSSY.RECONVERGENT B0, `(.L_x_6) ;  /* 0x000000c000007945 */ /* 0x000fe80003800200 */
        /* <DEDUP_REMOVED lines=8> */
[----:B------:R-:W-:-:S07]  /*02f0*/  MOV R8, 0x310 ;  /* 0x0000031000087802 */ /* 0x000fce0000000f00 */
[----:B------:R-:W-:Y:S05]  /*0300*/  CALL.REL.NOINC `($__internal_0_$__cuda_sm3x_div_rn_noftz_f32_slowpath) ;  /* 0x00000000003c7944 */ /* 0x000fea0003c00000 */
[----:B------:R-:W-:-:S07]  /*0310*/  IMAD.MOV.U32 R11, RZ, RZ, R0 ;  /* 0x000000ffff0b7224 */ /* 0x000fce00078e0000 */
.L_x_7:
[----:B------:R-:W-:Y:S05]  /*0320*/  BSYNC.RECONVERGENT B0 ;  /* 0x0000000000007941 */ /* 0x000fea0003800200 */
.L_x_6:
[----:B------:R-:W0:Y:S01]  /*0330*/  LDC.64 R6, c[0x0][0x388] ;  /* 0x0000e200ff067b82 */ /* 0x000e220000000a00 */
[----:B------:R-:W1:Y:S02]  /*0340*/  LDCU.64 UR6, c[0x0][0x398] ;  /* 0x00007300ff0677ac */ /* 0x000e640008000a00 */
[----:B-1----:R-:W-:Y:S01]  /*0350*/  IMAD R5, R5, UR6, R2 ;  /* 0x0000000605057c24 */ /* 0x002fe2000f8e0202 */
[----:B------:R-:W1:Y:S03]  /*0360*/  LDCU UR6, c[0x0][0x3a0] ;  /* 0x00007400ff0677ac */ /* 0x000e660008000800 */
[----:B0-----:R-:W-:Y:S02]  /*0370*/  IMAD.WIDE R2, R5, 0x4, R6 ;  /* 0x0000000405027825 */ /* 0x001fe400078e0206 */
[----:B------:R-:W0:Y:S04]  /*0380*/  LDC.64 R6, c[0x0][0x390] ;  /* 0x0000e400ff067b82 */ /* 0x000e280000000a00 */
[----:B------:R-:W1:Y:S01]  /*0390*/  LDG.E R3, desc[UR4][R2.64] ;  /* 0x0000000402037981 */ /* 0x000e62000c1e1900 */
[----:B------:R-:W-:-:S04]  /*03a0*/  FMUL R4, R11, R4 ;  /* 0x000000040b047220 */ /* 0x000fc80000400000 */
[----:B-1----:R-:W-:Y:S01]  /*03b0*/  FFMA R0, R3, UR6, R4 ;  /* 0x0000000603007c23 */ /* 0x002fe20008000004 */
[----:B0-----:R-:W-:-:S04]  /*03c0*/  IMAD.WIDE R4, R5, 0x4, R6 ;  /* 0x0000000405047825 */ /* 0x001fc800078e0206 */
[----:B------:R-:W-:-:S05]  /*03d0*/  FMUL R7, R0, UR7 ;  /* 0x0000000700077c20 */ /* 0x000fca0008400000 */
[----:B------:R-:W-:Y:S01]  /*03e0*/  STG.E desc[UR4][R4.64], R7 ;  /* 0x0000000704007986 */ /* 0x000fe2000c101904 */
[----:B------:R-:W-:Y:S05]  /*03f0*/  EXIT ;  /* 0x000000000000794d */ /* 0x000fea0003800000 */
        .weak           $__internal_0_$__cuda_sm3x_div_rn_noftz_f32_slowpath
        .type           $__internal_0_$__cuda_sm3x_div_rn_noftz_f32_slowpath,@function
        .size           $__internal_0_$__cuda_sm3x_div_rn_noftz_f32_slowpath,(.L_x_47 - $__internal_0_$__cuda_sm3x_div_rn_noftz_f32_slowpath)
$__internal_0_$__cuda_sm3x_div_rn_noftz_f32_slowpath:
[----:B------:R-:W-:Y:S01]  /*0400*/  SHF.R.U32.HI R7, RZ, 0x17, R6 ;  /* 0x00000017ff077819 */ /* 0x000fe20000011606 */
[----:B------:R-:W-:Y:S01]  /*0410*/  BSSY.RECONVERGENT B1, `(.L_x_8) ;  /* 0x0000064000017945 */ /* 0x000fe20003800200 */
[----:B------:R-:W-:Y:S01]  /*0420*/  SHF.R.U32.HI R0, RZ, 0x17, R3 ;  /* 0x00000017ff007819 */ /* 0x000fe20000011603 */
[----:B------:R-:W-:Y:S01]  /*0430*/  IMAD.MOV.U32 R10, RZ, RZ, 0x42c80000 ;  /* 0x42c80000ff0a7424 */ /* 0x000fe200078e00ff */
[----:B------:R-:W-:Y:S02]  /*0440*/  LOP3.LUT R7, R7, 0xff, RZ, 0xc0, !PT ;  /* 0x000000ff07077812 */ /* 0x000fe400078ec0ff */
[----:B------:R-:W-:-:S03]  /*0450*/  LOP3.LUT R14, R0, 0xff, RZ, 0xc0, !PT ;  /* 0x000000ff000e7812 */ /* 0x000fc600078ec0ff */
[----:B------:R-:W-:Y:S02]  /*0460*/  VIADD R11, R7, 0xffffffff ;  /* 0xffffffff070b7836 */ /* 0x000fe40000000000 */
[----:B------:R-:W-:-:S03]  /*0470*/  VIADD R12, R14, 0xffffffff ;  /* 0xffffffff0e0c7836 */ /* 0x000fc60000000000 */
[----:B------:R-:W-:-:S04]  /*0480*/  ISETP.GT.U32.AND P0, PT, R11, 0xfd, PT ;  /* 0x000000fd0b00780c */ /* 0x000fc80003f04070 */
[----:B------:R-:W-:-:S13]  /*0490*/  ISETP.GT.U32.OR P0, PT, R12, 0xfd, P0 ;  /* 0x000000fd0c00780c */ /* 0x000fda0000704470 */
[----:B------:R-:W-:Y:S01]  /*04a0*/  @!P0 MOV R9, RZ ;  /* 0x000000ff00098202 */ /* 0x000fe20000000f00 */
[----:B------:R-:W-:Y:S06]  /*04b0*/  @!P0 BRA `(.L_x_9) ;  /* 0x0000000000608947 */ /* 0x000fec0003800000 */
[----:B------:R-:W-:Y:S01]  /*04c0*/  IMAD.MOV.U32 R0, RZ, RZ, 0x42c80000 ;  /* 0x42c80000ff007424 */ /* 0x000fe200078e00ff */
[----:B------:R-:W-:-:S04]  /*04d0*/  FSETP.GTU.FTZ.AND P0, PT, |R3|, +INF , PT ;  /* 0x7f8000000300780b */ /* 0x000fc80003f1c200 */
[----:B------:R-:W-:-:S04]  /*04e0*/  FSETP.GTU.FTZ.AND P1, PT, |R0|, +INF , PT ;  /* 0x7f8000000000780b */ /* 0x000fc80003f3c200 */
[----:B------:R-:W-:-:S13]  /*04f0*/  PLOP3.LUT P0, PT, P0, P1, PT, 0xf8, 0x8f ;  /* 0x00000000008f781c */ /* 0x000fda0000703f70 */
[----:B------:R-:W-:Y:S05]  /*0500*/  @P0 BRA `(.L_x_10) ;  /* 0x00000004004c0947 */ /* 0x000fea0003800000 */
[----:B------:R-:W-:-:S13]  /*0510*/  LOP3.LUT P0, RZ, R10, 0x7fffffff, R3, 0xc8, !PT ;  /* 0x7fffffff0aff7812 */ /* 0x000fda000780c803 */
[----:B------:R-:W-:Y:S05]  /*0520*/  @!P0 BRA `(.L_x_11) ;  /* 0x00000004003c8947 */ /* 0x000fea0003800000 */
[C---:B------:R-:W-:Y:S02]  /*0530*/  FSETP.NEU.FTZ.AND P2, PT, |R3|.reuse, +INF , PT ;  /* 0x7f8000000300780b */ /* 0x040fe40003f5d200 */
[----:B------:R-:W-:Y:S02]  /*0540*/  FSETP.NEU.FTZ.AND P1, PT, |R0|, +INF , PT ;  /* 0x7f8000000000780b */ /* 0x000fe40003f3d200 */
[----:B------:R-:W-:-:S11]  /*0550*/  FSETP.NEU.FTZ.AND P0, PT, |R3|, +INF , PT ;  /* 0x7f8000000300780b */ /* 0x000fd60003f1d200 */
[----:B------:R-:W-:Y:S05]  /*0560*/  @!P1 BRA !P2, `(.L_x_11) ;  /* 0x00000004002c9947 */ /* 0x000fea0005000000 */
[----:B------:R-:W-:-:S04]  /*0570*/  LOP3.LUT P2, RZ, R3, 0x7fffffff, RZ, 0xc0, !PT ;  /* 0x7fffffff03ff7812 */ /* 0x000fc8000784c0ff */
[----:B------:R-:W-:-:S13]  /*0580*/  PLOP3.LUT P1, PT, P1, P2, PT, 0x2f, 0xf2 ;  /* 0x0000000000f2781c */ /* 0x000fda0000f24577 */
[----:B------:R-:W-:Y:S05]  /*0590*/  @P1 BRA `(.L_x_12) ;  /* 0x0000000400181947 */ /* 0x000fea0003800000 */
[----:B------:R-:W-:-:S04]  /*05a0*/  LOP3.LUT P1, RZ, R10, 0x7fffffff, RZ, 0xc0, !PT ;  /* 0x7fffffff0aff7812 */ /* 0x000fc8000782c0ff */
[----:B------:R-:W-:-:S13]  /*05b0*/  PLOP3.LUT P0, PT, P0, P1, PT, 0x2f, 0xf2 ;  /* 0x0000000000f2781c */ /* 0x000fda0000702577 */
[----:B------:R-:W-:Y:S05]  /*05c0*/  @P0 BRA `(.L_x_13) ;  /* 0x0000000400000947 */ /* 0x000fea0003800000 */
[----:B------:R-:W-:Y:S02]  /*05d0*/  ISETP.GE.AND P0, PT, R12, RZ, PT ;  /* 0x000000ff0c00720c */ /* 0x000fe40003f06270 */
[----:B------:R-:W-:-:S11]  /*05e0*/  ISETP.GE.AND P1, PT, R11, RZ, PT ;  /* 0x000000ff0b00720c */ /* 0x000fd60003f26270 */
[----:B------:R-:W-:Y:S02]  /*05f0*/  @P0 IMAD.MOV.U32 R9, RZ, RZ, RZ ;  /* 0x000000ffff090224 */ /* 0x000fe400078e00ff */
[----:B------:R-:W-:Y:S01]  /*0600*/  @!P0 FFMA R3, R3, 1.84467440737095516160e+19, RZ ;  /* 0x5f80000003038823 */ /* 0x000fe200000000ff */
[----:B------:R-:W-:Y:S02]  /*0610*/  @!P0 IMAD.MOV.U32 R9, RZ, RZ, -0x40 ;  /* 0xffffffc0ff098424 */ /* 0x000fe400078e00ff */
[----:B------:R-:W-:-:S03]  /*0620*/  @!P1 FFMA R10, R0, 1.84467440737095516160e+19, RZ ;  /* 0x5f800000000a9823 */ /* 0x000fc600000000ff */
[----:B------:R-:W-:-:S07]  /*0630*/  @!P1 IADD3 R9, PT, PT, R9, 0x40, RZ ;  /* 0x0000004009099810 */ /* 0x000fce0007ffe0ff */
.L_x_9:
[----:B------:R-:W-:Y:S01]  /*0640*/  LEA R11, R7, 0xc0800000, 0x17 ;  /* 0xc0800000070b7811 */ /* 0x000fe200078eb8ff */
[----:B------:R-:W-:Y:S04]  /*0650*/  BSSY.RECONVERGENT B2, `(.L_x_14) ;  /* 0x0000036000027945 */ /* 0x000fe80003800200 */
[----:B------:R-:W-:Y:S02]  /*0660*/  IMAD.IADD R11, R10, 0x1, -R11 ;  /* 0x000000010a0b7824 */ /* 0x000fe400078e0a0b */
[----:B------:R-:W-:Y:S02]  /*0670*/  VIADD R10, R14, 0xffffff81 ;  /* 0xffffff810e0a7836 */ /* 0x000fe40000000000 */
[----:B------:R-:W0:Y:S01]  /*0680*/  MUFU.RCP R12, R11 ;  /* 0x0000000b000c7308 */ /* 0x000e220000001000 */
[----:B------:R-:W-:Y:S01]  /*0690*/  FADD.FTZ R13, -R11, -RZ ;  /* 0x800000ff0b0d7221 */ /* 0x000fe20000010100 */
[C---:B------:R-:W-:Y:S01]  /*06a0*/  IMAD R0, R10.reuse, -0x800000, R3 ;  /* 0xff8000000a007824 */ /* 0x040fe200078e0203 */
[----:B------:R-:W-:-:S05]  /*06b0*/  IADD3 R10, PT, PT, R10, 0x7f, -R7 ;  /* 0x0000007f0a0a7810 */ /* 0x000fca0007ffe807 */
[----:B------:R-:W-:Y:S02]  /*06c0*/  IMAD.IADD R10, R10, 0x1, R9 ;  /* 0x000000010a0a7824 */ /* 0x000fe400078e0209 */
[----:B0-----:R-:W-:-:S04]  /*06d0*/  FFMA R15, R12, R13, 1 ;  /* 0x3f8000000c0f7423 */ /* 0x001fc8000000000d */
[----:B------:R-:W-:-:S04]  /*06e0*/  FFMA R14, R12, R15, R12 ;  /* 0x0000000f0c0e7223 */ /* 0x000fc8000000000c */
[----:B------:R-:W-:-:S04]  /*06f0*/  FFMA R3, R0, R14, RZ ;  /* 0x0000000e00037223 */ /* 0x000fc800000000ff */
[----:B------:R-:W-:-:S04]  /*0700*/  FFMA R12, R13, R3, R0 ;  /* 0x000000030d0c7223 */ /* 0x000fc80000000000 */
[----:B------:R-:W-:-:S04]  /*0710*/  FFMA R15, R14, R12, R3 ;  /* 0x0000000c0e0f7223 */ /* 0x000fc80000000003 */
[----:B------:R-:W-:-:S04]  /*0720*/  FFMA R12, R13, R15, R0 ;  /* 0x0000000f0d0c7223 */ /* 0x000fc80000000000 */
[----:B------:R-:W-:-:S05]  /*0730*/  FFMA R0, R14, R12, R15 ;  /* 0x0000000c0e007223 */ /* 0x000fca000000000f */
[----:B------:R-:W-:-:S04]  /*0740*/  SHF.R.U32.HI R3, RZ, 0x17, R0 ;  /* 0x00000017ff037819 */ /* 0x000fc80000011600 */
[----:B------:R-:W-:-:S04]  /*0750*/  LOP3.LUT R3, R3, 0xff, RZ, 0xc0, !PT ;  /* 0x000000ff03037812 */ /* 0x000fc800078ec0ff */
[----:B------:R-:W-:-:S05]  /*0760*/  IADD3 R9, PT, PT, R3, R10, RZ ;  /* 0x0000000a03097210 */ /* 0x000fca0007ffe0ff */
[----:B------:R-:W-:-:S05]  /*0770*/  VIADD R3, R9, 0xffffffff ;  /* 0xffffffff09037836 */ /* 0x000fca0000000000 */
[----:B------:R-:W-:-:S13]  /*0780*/  ISETP.GE.U32.AND P0, PT, R3, 0xfe, PT ;  /* 0x000000fe0300780c */ /* 0x000fda0003f06070 */
[----:B------:R-:W-:Y:S05]  /*0790*/  @!P0 BRA `(.L_x_15) ;  /* 0x0000000000808947 */ /* 0x000fea0003800000 */
[----:B------:R-:W-:-:S13]  /*07a0*/  ISETP.GT.AND P0, PT, R9, 0xfe, PT ;  /* 0x000000fe0900780c */ /* 0x000fda0003f04270 */
[----:B------:R-:W-:Y:S05]  /*07b0*/  @P0 BRA `(.L_x_16) ;  /* 0x00000000006c0947 */ /* 0x000fea0003800000 */
[----:B------:R-:W-:-:S13]  /*07c0*/  ISETP.GE.AND P0, PT, R9, 0x1, PT ;  /* 0x000000010900780c */ /* 0x000fda0003f06270 */
[----:B------:R-:W-:Y:S05]  /*07d0*/  @P0 BRA `(.L_x_17) ;  /* 0x0000000000740947 */ /* 0x000fea0003800000 */
[----:B------:R-:W-:Y:S02]  /*07e0*/  ISETP.GE.AND P0, PT, R9, -0x18, PT ;  /* 0xffffffe80900780c */ /* 0x000fe40003f06270 */
[----:B------:R-:W-:-:S11]  /*07f0*/  LOP3.LUT R0, R0, 0x80000000, RZ, 0xc0, !PT ;  /* 0x8000000000007812 */ /* 0x000fd600078ec0ff */
[----:B------:R-:W-:Y:S05]  /*0800*/  @!P0 BRA `(.L_x_17) ;  /* 0x0000000000688947 */ /* 0x000fea0003800000 */
[CCC-:B------:R-:W-:Y:S01]  /*0810*/  FFMA.RZ R3, R14.reuse, R12.reuse, R15.reuse ;  /* 0x0000000c0e037223 */ /* 0x1c0fe2000000c00f */
[CCC-:B------:R-:W-:Y:S01]  /*0820*/  FFMA.RM R10, R14.reuse, R12.reuse, R15.reuse ;  /* 0x0000000c0e0a7223 */ /* 0x1c0fe2000000400f */
[C---:B------:R-:W-:Y:S02]  /*0830*/  ISETP.NE.AND P2, PT, R9.reuse, RZ, PT ;  /* 0x000000ff0900720c */ /* 0x040fe40003f45270 */
[----:B------:R-:W-:Y:S02]  /*0840*/  ISETP.NE.AND P1, PT, R9, RZ, PT ;  /* 0x000000ff0900720c */ /* 0x000fe40003f25270 */
[----:B------:R-:W-:Y:S01]  /*0850*/  LOP3.LUT R7, R3, 0x7fffff, RZ, 0xc0, !PT ;  /* 0x007fffff03077812 */ /* 0x000fe200078ec0ff */
[----:B------:R-:W-:Y:S01]  /*0860*/  FFMA.RP R3, R14, R12, R15 ;  /* 0x0000000c0e037223 */ /* 0x000fe2000000800f */
[----:B------:R-:W-:Y:S02]  /*0870*/  VIADD R12, R9, 0x20 ;  /* 0x00000020090c7836 */ /* 0x000fe40000000000 */
[----:B------:R-:W-:Y:S01]  /*0880*/  LOP3.LUT R7, R7, 0x800000, RZ, 0xfc, !PT ;  /* 0x0080000007077812 */ /* 0x000fe200078efcff */
[----:B------:R-:W-:Y:S01]  /*0890*/  IMAD.MOV R9, RZ, RZ, -R9 ;  /* 0x000000ffff097224 */ /* 0x000fe200078e0a09 */
[----:B------:R-:W-:-:S02]  /*08a0*/  FSETP.NEU.FTZ.AND P0, PT, R3, R10, PT ;  /* 0x0000000a0300720b */ /* 0x000fc40003f1d000 */
[----:B------:R-:W-:Y:S02]  /*08b0*/  SHF.L.U32 R12, R7, R12, RZ ;  /* 0x0000000c070c7219 */ /* 0x000fe400000006ff */
[----:B------:R-:W-:Y:S02]  /*08c0*/  SEL R10, R9, RZ, P2 ;  /* 0x000000ff090a7207 */ /* 0x000fe40001000000 */
[----:B------:R-:W-:Y:S02]  /*08d0*/  ISETP.NE.AND P1, PT, R12, RZ, P1 ;  /* 0x000000ff0c00720c */ /* 0x000fe40000f25270 */
[----:B------:R-:W-:Y:S02]  /*08e0*/  SHF.R.U32.HI R10, RZ, R10, R7 ;  /* 0x0000000aff0a7219 */ /* 0x000fe40000011607 */
[----:B------:R-:W-:Y:S02]  /*08f0*/  PLOP3.LUT P0, PT, P0, P1, PT, 0xf8, 0x8f ;  /* 0x00000000008f781c */ /* 0x000fe40000703f70 */
[----:B------:R-:W-:-:S02]  /*0900*/  SHF.R.U32.HI R12, RZ, 0x1, R10 ;  /* 0x00000001ff0c7819 */ /* 0x000fc4000001160a */
[----:B------:R-:W-:-:S04]  /*0910*/  SEL R3, RZ, 0x1, !P0 ;  /* 0x00000001ff037807 */ /* 0x000fc80004000000 */
[----:B------:R-:W-:-:S04]  /*0920*/  LOP3.LUT R3, R3, 0x1, R12, 0xf8, !PT ;  /* 0x0000000103037812 */ /* 0x000fc800078ef80c */
[----:B------:R-:W-:-:S04]  /*0930*/  LOP3.LUT R3, R3, R10, RZ, 0xc0, !PT ;  /* 0x0000000a03037212 */ /* 0x000fc800078ec0ff */
[----:B------:R-:W-:-:S04]  /*0940*/  IADD3 R3, PT, PT, R12, R3, RZ ;  /* 0x000000030c037210 */ /* 0x000fc80007ffe0ff */
[----:B------:R-:W-:Y:S01]  /*0950*/  LOP3.LUT R0, R3, R0, RZ, 0xfc, !PT ;  /* 0x0000000003007212 */ /* 0x000fe200078efcff */
[----:B------:R-:W-:Y:S06]  /*0960*/  BRA `(.L_x_17) ;  /* 0x0000000000107947 */ /* 0x000fec0003800000 */
.L_x_16:
[----:B------:R-:W-:-:S04]  /*0970*/  LOP3.LUT R0, R0, 0x80000000, RZ, 0xc0, !PT ;  /* 0x8000000000007812 */ /* 0x000fc800078ec0ff */
[----:B------:R-:W-:Y:S01]  /*0980*/  LOP3.LUT R0, R0, 0x7f800000, RZ, 0xfc, !PT ;  /* 0x7f80000000007812 */ /* 0x000fe200078efcff */
[----:B------:R-:W-:Y:S06]  /*0990*/  BRA `(.L_x_17) ;  /* 0x0000000000047947 */ /* 0x000fec0003800000 */
.L_x_15:
[----:B------:R-:W-:-:S07]  /*09a0*/  IMAD R0, R10, 0x800000, R0 ;  /* 0x008000000a007824 */ /* 0x000fce00078e0200 */
.L_x_17:
[----:B------:R-:W-:Y:S05]  /*09b0*/  BSYNC.RECONVERGENT B2 ;  /* 0x0000000000027941 */ /* 0x000fea0003800200 */
.L_x_14:
[----:B------:R-:W-:Y:S05]  /*09c0*/  BRA `(.L_x_18) ;  /* 0x0000000000207947 */ /* 0x000fea0003800000 */
.L_x_13:
[----:B------:R-:W-:-:S04]  /*09d0*/  LOP3.LUT R0, R10, 0x80000000, R3, 0x48, !PT ;  /* 0x800000000a007812 */ /* 0x000fc800078e4803 */
[----:B------:R-:W-:Y:S01]  /*09e0*/  LOP3.LUT R0, R0, 0x7f800000, RZ, 0xfc, !PT ;  /* 0x7f80000000007812 */ /* 0x000fe200078efcff */
[----:B------:R-:W-:Y:S06]  /*09f0*/  BRA `(.L_x_18) ;  /* 0x0000000000147947 */ /* 0x000fec0003800000 */
.L_x_12:
[----:B------:R-:W-:Y:S01]  /*0a00*/  LOP3.LUT R0, R10, 0x80000000, R3, 0x48, !PT ;  /* 0x800000000a007812 */ /* 0x000fe200078e4803 */
[----:B------:R-:W-:Y:S06]  /*0a10*/  BRA `(.L_x_18) ;  /* 0x00000000000c7947 */ /* 0x000fec0003800000 */
.L_x_11:
[----:B------:R-:W0:Y:S01]  /*0a20*/  MUFU.RSQ R0, -QNAN ;  /* 0xffc0000000007908 */ /* 0x000e220000001400 */
[----:B------:R-:W-:Y:S05]  /*0a30*/  BRA `(.L_x_18) ;  /* 0x0000000000047947 */ /* 0x000fea0003800000 */
.L_x_10:
[----:B------:R-:W-:-:S07]  /*0a40*/  FADD.FTZ R0, R3, R0 ;  /* 0x0000000003007221 */ /* 0x000fce0000010000 */
.L_x_18:
[----:B------:R-:W-:Y:S05]  /*0a50*/  BSYNC.RECONVERGENT B1 ;  /* 0x0000000000017941 */ /* 0x000fea0003800200 */
.L_x_8:
[----:B------:R-:W-:-:S04]  /*0a60*/  IMAD.MOV.U32 R9, RZ, RZ, 0x0 ;  /* 0x00000000ff097424 */ /* 0x000fc800078e00ff */
[----:B0-----:R-:W-:Y:S05]  /*0a70*/  RET.REL.NODEC R8 `(quantum_hebbian_kernel) ;  /* 0xfffffff408607950 */ /* 0x001fea0003c3ffff */
.L_x_19:
        /* <DEDUP_REMOVED lines=16> */
.L_x_47:


//--------------------- .text.syndrome_decoder_kernel --------------------------
	.section	.text.syndrome_decoder_kernel,"ax",@progbits
	.align	128
        .global         syndrome_decoder_kernel
        .type           syndrome_decoder_kernel,@function
        .size           syndrome_decoder_kernel,(.L_x_54 - syndrome_decoder_kernel)
        .other          syndrome_decoder_kernel,@"STO_CUDA_ENTRY STV_DEFAULT"
syndrome_decoder_kernel:
.text.syndrome_decoder_kernel:
[----:B------:R-:W-:Y:S01]  /*0000*/  LDC R1, c[0x0][0x37c] ;  /* 0x0000df00ff017b82 */ /* 0x000fe20000000800 */
[----:B------:R-:W0:Y:S07]  /*0010*/  S2R R3, SR_TID.X ;  /* 0x0000000000037919 */ /* 0x000e2e0000002100 */
[----:B------:R-:W0:Y:S01]  /*0020*/  S2UR UR5, SR_CTAID.X ;  /* 0x00000000000579c3 */ /* 0x000e220000002500 */
[----:B------:R-:W1:Y:S07]  /*0030*/  LDCU UR4, c[0x0][0x390] ;  /* 0x00007200ff0477ac */ /* 0x000e6e0008000800 */
[----:B------:R-:W0:Y:S01]  /*0040*/  LDC R0, c[0x0][0x360] ;  /* 0x0000d800ff007b82 */ /* 0x000e220000000800 */
[----:B-1----:R-:W-:-:S04]  /*0050*/  ULEA.HI UR4, UR4, UR4, URZ, 0x1 ;  /* 0x0000000404047291 */ /* 0x002fc8000f8f08ff */
[----:B------:R-:W-:Y:S01]  /*0060*/  USHF.R.S32.HI UR4, URZ, 0x1, UR4 ;  /* 0x00000001ff047899 */ /* 0x000fe20008011404 */
[----:B0-----:R-:W-:-:S05]  /*0070*/  IMAD R0, R0, UR5, R3 ;  /* 0x0000000500007c24 */ /* 0x001fca000f8e0203 */
[----:B------:R-:W-:-:S13]  /*0080*/  ISETP.GE.AND P0, PT, R0, UR4, PT ;  /* 0x0000000400007c0c */ /* 0x000fda000bf06270 */
[----:B------:R-:W-:Y:S05]  /*0090*/  @P0 EXIT ;  /* 0x000000000000094d */ /* 0x000fea0003800000 */
[----:B------:R-:W0:Y:S01]  /*00a0*/  LDCU.64 UR6, c[0x0][0x380] ;  /* 0x00007000ff0677ac */ /* 0x000e220008000a00 */
[----:B------:R-:W-:Y:S01]  /*00b0*/  IMAD.SHL.U32 R5, R0, 0x2, RZ ;  /* 0x0000000200057824 */ /* 0x000fe200078e00ff */
[----:B------:R-:W1:Y:S04]  /*00c0*/  LDCU.64 UR4, c[0x0][0x358] ;  /* 0x00006b00ff0477ac */ /* 0x000e680008000a00 */
[----:B0-----:R-:W-:-:S04]  /*00d0*/  IADD3 R2, P0, PT, R5, UR6, RZ ;  /* 0x0000000605027c10 */ /* 0x001fc8000ff1e0ff */
[----:B------:R-:W-:-:S05]  /*00e0*/  LEA.HI.X.SX32 R3, R5, UR7, 0x1, P0 ;  /* 0x0000000705037c11 */ /* 0x000fca00080f0eff */
[----:B-1----:R-:W2:Y:S02]  /*00f0*/  LDG.E.U8 R0, desc[UR4][R2.64] ;  /* 0x0000000402007981 */ /* 0x002ea4000c1e1100 */
[----:B--2---:R-:W-:-:S13]  /*0100*/  ISETP.NE.AND P0, PT, R0, RZ, PT ;  /* 0x000000ff0000720c */ /* 0x004fda0003f05270 */
[----:B------:R-:W-:Y:S05]  /*0110*/  @!P0 EXIT ;  /* 0x000000000000894d */ /* 0x000fea0003800000 */
[----:B------:R-:W2:Y:S02]  /*0120*/  LDG.E.U8 R2, desc[UR4][R2.64+0x1] ;  /* 0x0000010402027981 */ /* 0x000ea4000c1e1100 */
[----:B--2---:R-:W-:-:S13]  /*0130*/  ISETP.NE.AND P0, PT, R2, RZ, PT ;  /* 0x000000ff0200720c */ /* 0x004fda0003f05270 */
[----:B------:R-:W-:Y:S05]  /*0140*/  @!P0 EXIT ;  /* 0x000000000000894d */ /* 0x000fea0003800000 */
[----:B------:R-:W0:Y:S01]  /*0150*/  LDC.64 R2, c[0x0][0x388] ;  /* 0x0000e200ff027b82 */ /* 0x000e220000000a00 */
[----:B------:R-:W-:Y:S02]  /*0160*/  IMAD.MOV.U32 R7, RZ, RZ, 0x1 ;  /* 0x00000001ff077424 */ /* 0x000fe400078e00ff */
[----:B0-----:R-:W-:-:S05]  /*0170*/  IMAD.WIDE R2, R5, 0x4, R2 ;  /* 0x0000000405027825 */ /* 0x001fca00078e0202 */
[----:B------:R-:W-:Y:S04]  /*0180*/  STG.E desc[UR4][R2.64], R7 ;  /* 0x0000000702007986 */ /* 0x000fe8000c101904 */
[----:B------:R-:W-:Y:S01]  /*0190*/  STG.E desc[UR4][R2.64+0x4], R7 ;  /* 0x0000040702007986 */ /* 0x000fe2000c101904 */
[----:B------:R-:W-:Y:S05]  /*01a0*/  EXIT ;  /* 0x000000000000794d */ /* 0x000fea0003800000 */
.L_x_20:
        /* <DEDUP_REMOVED lines=13> */
.L_x_54:


//--------------------- .text.surface_code_syndrome_kernel --------------------------
	.section	.text.surface_code_syndrome_kernel,"ax",@progbits
	.align	128
        .global         surface_code_syndrome_kernel
        .type           surface_code_syndrome_kernel,@function
        .size           surface_code_syndrome_kernel,(.L_x_55 - surface_code_syndrome_kernel)
        .other          surface_code_syndrome_kernel,@"STO_CUDA_ENTRY STV_DEFAULT"
surface_code_syndrome_kernel:
.text.surface_code_syndrome_kernel:
        /* <DEDUP_REMOVED lines=10> */
[----:B------:R-:W-:Y:S01]  /*00a0*/  IMAD.SHL.U32 R5, R0, 0x4, RZ ;  /* 0x0000000400057824 */ /* 0x000fe200078e00ff */
[----:B------:R-:W2:Y:S01]  /*00b0*/  LDCU.64 UR6, c[0x0][0x388] ;  /* 0x00007100ff0677ac */ /* 0x000ea20008000a00 */
[----:B------:R-:W3:Y:S02]  /*00c0*/  LDCU.64 UR8, c[0x0][0x390] ;  /* 0x00007200ff0877ac */ /* 0x000ee40008000a00 */
[----:B0-----:R-:W-:-:S05]  /*00d0*/  IMAD.WIDE R2, R5, 0x4, R2 ;  /* 0x0000000405027825 */ /* 0x001fca00078e0202 */
[----:B-1----:R-:W4:Y:S04]  /*00e0*/  LDG.E R8, desc[UR4][R2.64] ;  /* 0x0000000402087981 */ /* 0x002f28000c1e1900 */
[----:B------:R-:W5:Y:S04]  /*00f0*/  LDG.E R9, desc[UR4][R2.64+0x4] ;  /* 0x0000040402097981 */ /* 0x000f68000c1e1900 */
[----:B------:R-:W2:Y:S04]  /*0100*/  LDG.E R10, desc[UR4][R2.64+0x8] ;  /* 0x00000804020a7981 */ /* 0x000ea8000c1e1900 */
[----:B------:R-:W3:Y:S01]  /*0110*/  LDG.E R12, desc[UR4][R2.64+0xc] ;  /* 0x00000c04020c7981 */ /* 0x000ee2000c1e1900 */
[----:B----4-:R-:W-:-:S02]  /*0120*/  ISETP.GT.AND P4, PT, R8, 0x3e7, PT ;  /* 0x000003e70800780c */ /* 0x010fc40003f84270 */
[----:B-----5:R-:W-:Y:S02]  /*0130*/  ISETP.GT.AND P2, PT, R9, 0x3e7, PT ;  /* 0x000003e70900780c */ /* 0x020fe40003f44270 */
[----:B--2---:R-:W-:-:S09]  /*0140*/  ISETP.GT.AND P1, PT, R10, 0x3e7, PT ;  /* 0x000003e70a00780c */ /* 0x004fd20003f24270 */
[----:B------:R-:W0:Y:S01]  /*0150*/  @!P4 LDC.64 R4, c[0x0][0x380] ;  /* 0x0000e000ff04cb82 */ /* 0x000e220000000a00 */
[----:B------:R-:W-:-:S07]  /*0160*/  @!P4 IMAD.SHL.U32 R11, R8, 0x2, RZ ;  /* 0x00000002080bc824 */ /* 0x000fce00078e00ff */
[----:B------:R-:W1:Y:S01]  /*0170*/  @!P2 LDC.64 R6, c[0x0][0x380] ;  /* 0x0000e000ff06ab82 */ /* 0x000e620000000a00 */
[----:B---3--:R-:W-:Y:S01]  /*0180*/  ISETP.GT.AND P0, PT, R12, 0x3e7, PT ;  /* 0x000003e70c00780c */ /* 0x008fe20003f04270 */
[----:B0-----:R-:W-:-:S04]  /*0190*/  @!P4 IMAD.WIDE R4, R11, 0x4, R4 ;  /* 0x000000040b04c825 */ /* 0x001fc800078e0204 */
[----:B------:R-:W-:Y:S01]  /*01a0*/  @!P2 IMAD.SHL.U32 R11, R9, 0x2, RZ ;  /* 0x00000002090ba824 */ /* 0x000fe200078e00ff */
[----:B------:R0:W2:Y:S01]  /*01b0*/  @!P4 LDG.E R13, desc[UR4][R4.64] ;  /* 0x00000004040dc981 */ /* 0x0000a2000c1e1900 */
[----:B------:R-:W3:Y:S02]  /*01c0*/  @!P1 LDC.64 R8, c[0x0][0x380] ;  /* 0x0000e000ff089b82 */ /* 0x000ee40000000a00 */
[----:B-1----:R-:W-:-:S06]  /*01d0*/  @!P2 IMAD.WIDE R2, R11, 0x4, R6 ;  /* 0x000000040b02a825 */ /* 0x002fcc00078e0206 */
[----:B------:R-:W4:Y:S01]  /*01e0*/  @!P2 LDG.E R2, desc[UR4][R2.64] ;  /* 0x000000040202a981 */ /* 0x000f22000c1e1900 */
[----:B------:R-:W-:Y:S02]  /*01f0*/  @!P1 IMAD.SHL.U32 R7, R10, 0x2, RZ ;  /* 0x000000020a079824 */ /* 0x000fe400078e00ff */
[----:B------:R-:W0:Y:S02]  /*0200*/  @!P0 LDC.64 R10, c[0x0][0x380] ;  /* 0x0000e000ff0a8b82 */ /* 0x000e240000000a00 */
[----:B---3--:R-:W-:-:S06]  /*0210*/  @!P1 IMAD.WIDE R6, R7, 0x4, R8 ;  /* 0x0000000407069825 */ /* 0x008fcc00078e0208 */
[----:B------:R-:W3:Y:S01]  /*0220*/  @!P1 LDG.E R6, desc[UR4][R6.64] ;  /* 0x0000000406069981 */ /* 0x000ee2000c1e1900 */
[----:B------:R-:W-:-:S04]  /*0230*/  @!P0 IMAD.SHL.U32 R9, R12, 0x2, RZ ;  /* 0x000000020c098824 */ /* 0x000fc800078e00ff */
[----:B0-----:R-:W-:-:S06]  /*0240*/  @!P0 IMAD.WIDE R4, R9, 0x4, R10 ;  /* 0x0000000409048825 */ /* 0x001fcc00078e020a */
[----:B------:R0:W5:Y:S01]  /*0250*/  @!P0 LDG.E R4, desc[UR4][R4.64] ;  /* 0x0000000404048981 */ /* 0x000162000c1e1900 */
[----:B------:R-:W-:Y:S02]  /*0260*/  PRMT R9, RZ, 0x7610, R9 ;  /* 0x00007610ff097816 */ /* 0x000fe40000000009 */
[----:B0-----:R-:W-:Y:S02]  /*0270*/  SHF.R.S32.HI R5, RZ, 0x1f, R0 ;  /* 0x0000001fff057819 */ /* 0x001fe40000011400 */
[----:B--2---:R-:W-:-:S04]  /*0280*/  @!P4 FSETP.GT.AND P3, PT, R13, 0.5, PT ;  /* 0x3f0000000d00c80b */ /* 0x004fc80003f64000 */
[----:B------:R-:W-:-:S04]  /*0290*/  @!P4 SEL R8, RZ, 0x1, !P3 ;  /* 0x00000001ff08c807 */ /* 0x000fc80005800000 */
[----:B------:R-:W-:Y:S02]  /*02a0*/  @!P4 PRMT R9, R8, 0x7610, R9 ;  /* 0x000076100809c816 */ /* 0x000fe40000000009 */
[----:B----4-:R-:W-:Y:S02]  /*02b0*/  @!P2 FSETP.GT.AND P3, PT, R2, 0.5, PT ;  /* 0x3f0000000200a80b */ /* 0x010fe40003f64000 */
[----:B------:R-:W-:Y:S02]  /*02c0*/  @!P2 PRMT R3, R9, 0x9910, RZ ;  /* 0x000099100903a816 */ /* 0x000fe400000000ff */
[----:B------:R-:W-:-:S04]  /*02d0*/  @!P2 SEL R2, RZ, 0x1, !P3 ;  /* 0x00000001ff02a807 */ /* 0x000fc80005800000 */
[----:B------:R-:W-:-:S04]  /*02e0*/  @!P2 ISETP.NE.AND P3, PT, R3, R2, PT ;  /* 0x000000020300a20c */ /* 0x000fc80003f65270 */
[----:B------:R-:W-:-:S04]  /*02f0*/  @!P2 SEL R2, RZ, 0x1, !P3 ;  /* 0x00000001ff02a807 */ /* 0x000fc80005800000 */
[----:B------:R-:W-:-:S04]  /*0300*/  @!P2 PRMT R9, R2, 0x7610, R9 ;  /* 0x000076100209a816 */ /* 0x000fc80000000009 */
[----:B------:R-:W-:Y:S02]  /*0310*/  @!P1 PRMT R3, R9, 0x9910, RZ ;  /* 0x0000991009039816 */ /* 0x000fe400000000ff */
[----:B---3--:R-:W-:-:S04]  /*0320*/  @!P1 FSETP.GT.AND P2, PT, R6, 0.5, PT ;  /* 0x3f0000000600980b */ /* 0x008fc80003f44000 */
[----:B------:R-:W-:-:S04]  /*0330*/  @!P1 SEL R2, RZ, 0x1, !P2 ;  /* 0x00000001ff029807 */ /* 0x000fc80005000000 */
[----:B------:R-:W-:-:S04]  /*0340*/  @!P1 ISETP.NE.AND P2, PT, R3, R2, PT ;  /* 0x000000020300920c */ /* 0x000fc80003f45270 */
[----:B------:R-:W-:-:S04]  /*0350*/  @!P1 SEL R2, RZ, 0x1, !P2 ;  /* 0x00000001ff029807 */ /* 0x000fc80005000000 */
[----:B------:R-:W-:Y:S02]  /*0360*/  @!P1 PRMT R9, R2, 0x7610, R9 ;  /* 0x0000761002099816 */ /* 0x000fe40000000009 */
[----:B-----5:R-:W-:Y:S02]  /*0370*/  @!P0 FSETP.GT.AND P1, PT, R4, 0.5, PT ;  /* 0x3f0000000400880b */ /* 0x020fe40003f24000 */
[----:B------:R-:W-:Y:S02]  /*0380*/  @!P0 PRMT R3, R9, 0x9910, RZ ;  /* 0x0000991009038816 */ /* 0x000fe400000000ff */
[----:B------:R-:W-:Y:S02]  /*0390*/  @!P0 SEL R2, RZ, 0x1, !P1 ;  /* 0x00000001ff028807 */ /* 0x000fe40004800000 */
[----:B------:R-:W-:Y:S02]  /*03a0*/  IADD3 R4, P2, PT, R0, UR8, RZ ;  /* 0x0000000800047c10 */ /* 0x000fe4000ff5e0ff */
[----:B------:R-:W-:-:S04]  /*03b0*/  @!P0 ISETP.NE.AND P1, PT, R3, R2, PT ;  /* 0x000000020300820c */ /* 0x000fc80003f25270 */
[----:B------:R-:W-:-:S04]  /*03c0*/  @!P0 SEL R2, RZ, 0x1, !P1 ;  /* 0x00000001ff028807 */ /* 0x000fc80004800000 */
[----:B------:R-:W-:Y:S02]  /*03d0*/  @!P0 PRMT R9, R2, 0x7610, R9 ;  /* 0x0000761002098816 */ /* 0x000fe40000000009 */
[----:B------:R-:W-:Y:S02]  /*03e0*/  IADD3 R2, P1, PT, R0, UR6, RZ ;  /* 0x0000000600027c10 */ /* 0x000fe4000ff3e0ff */
[----:B------:R-:W-:-:S04]  /*03f0*/  PRMT R3, R9, 0x9910, RZ ;  /* 0x0000991009037816 */ /* 0x000fc800000000ff */
[----:B------:R-:W-:Y:S02]  /*0400*/  ISETP.NE.AND P0, PT, R3, RZ, PT ;  /* 0x000000ff0300720c */ /* 0x000fe40003f05270 */
[C---:B------:R-:W-:Y:S02]  /*0410*/  IADD3.X R3, PT, PT, R5.reuse, UR7, RZ, P1, !PT ;  /* 0x0000000705037c10 */ /* 0x040fe40008ffe4ff */
[----:B------:R-:W-:Y:S02]  /*0420*/  IADD3.X R5, PT, PT, R5, UR9, RZ, P2, !PT ;  /* 0x0000000905057c10 */ /* 0x000fe400097fe4ff */
[----:B------:R-:W-:Y:S01]  /*0430*/  SEL R7, RZ, 0x1, P0 ;  /* 0x00000001ff077807 */ /* 0x000fe20000000000 */
[----:B------:R-:W-:Y:S04]  /*0440*/  STG.E.U8 desc[UR4][R2.64], R9 ;  /* 0x0000000902007986 */ /* 0x000fe8000c101104 */
[----:B------:R-:W-:Y:S01]  /*0450*/  STG.E.U8 desc[UR4][R4.64], R7 ;  /* 0x0000000704007986 */ /* 0x000fe2000c101104 */
[----:B------:R-:W-:Y:S05]  /*0460*/  EXIT ;  /* 0x000000000000794d */ /* 0x000fea0003800000 */
.L_x_21:
        /* <DEDUP_REMOVED lines=9> */
.L_x_55:


//--------------------- .text.mps_contraction_kernel --------------------------
	.section	.text.mps_contraction_kernel,"ax",@progbits
	.align	128
        .global         mps_contraction_kernel
        .type           mps_contraction_kernel,@function
        .size           mps_contraction_kernel,(.L_x_56 - mps_contraction_kernel)
        .other          mps_contraction_kernel,@"STO_CUDA_ENTRY STV_DEFAULT"
mps_contraction_kernel:
.text.mps_contraction_kernel:
[----:B------:R-:W-:Y:S01]  /*0000*/  LDC R1, c[0x0][0x37c] ;  /* 0x0000df00ff017b82 */ /* 0x000fe20000000800 */
[----:B------:R-:W0:Y:S07]  /*0010*/  S2R R7, SR_TID.Y ;  /* 0x0000000000077919 */ /* 0x000e2e0000002200 */
[----:B------:R-:W1:Y:S01]  /*0020*/  S2UR UR5, SR_CTAID.Y ;  /* 0x00000000000579c3 */ /* 0x000e620000002600 */
[----:B------:R-:W2:Y:S01]  /*0030*/  LDCU UR7, c[0x0][0x398] ;  /* 0x00007300ff0777ac */ /* 0x000ea20008000800 */
[----:B------:R-:W3:Y:S06]  /*0040*/  S2R R2, SR_TID.X ;  /* 0x0000000000027919 */ /* 0x000eec0000002100 */
[----:B------:R-:W3:Y:S01]  /*0050*/  LDC R5, c[0x0][0x360] ;  /* 0x0000d800ff057b82 */ /* 0x000ee20000000800 */
[----:B------:R-:W1:Y:S07]  /*0060*/  LDCU UR4, c[0x0][0x364] ;  /* 0x00006c80ff0477ac */ /* 0x000e6e0008000800 */
[----:B------:R-:W3:Y:S08]  /*0070*/  S2UR UR6, SR_CTAID.X ;  /* 0x00000000000679c3 */ /* 0x000ef00000002500 */
[----:B------:R-:W4:Y:S01]  /*0080*/  LDC R0, c[0x0][0x3a0] ;  /* 0x0000e800ff007b82 */ /* 0x000f220000000800 */
[----:B-1----:R-:W-:-:S06]  /*0090*/  UIMAD UR5, UR5, UR4, URZ ;  /* 0x00000004050572a4 */ /* 0x002fcc000f8e02ff */
[----:B0-----:R-:W-:Y:S01]  /*00a0*/  IADD3 R3, PT, PT, R7, UR5, RZ ;  /* 0x0000000507037c10 */ /* 0x001fe2000fffe0ff */
[----:B---3--:R-:W-:-:S03]  /*00b0*/  IMAD R5, R5, UR6, R2 ;  /* 0x0000000605057c24 */ /* 0x008fc6000f8e0202 */
[----:B----4-:R-:W-:-:S04]  /*00c0*/  ISETP.GE.AND P0, PT, R3, R0, PT ;  /* 0x000000000300720c */ /* 0x010fc80003f06270 */
[----:B--2---:R-:W-:-:S13]  /*00d0*/  ISETP.GE.OR P0, PT, R5, UR7, P0 ;  /* 0x0000000705007c0c */ /* 0x004fda0008706670 */
[----:B------:R-:W-:Y:S05]  /*00e0*/  @P0 EXIT ;  /* 0x000000000000094d */ /* 0x000fea0003800000 */
[----:B------:R-:W0:Y:S01]  /*00f0*/  LDCU UR6, c[0x0][0x39c] ;  /* 0x00007380ff0677ac */ /* 0x000e220008000800 */
[----:B------:R-:W-:Y:S01]  /*0100*/  HFMA2 R14, -RZ, RZ, 0, 0 ;  /* 0x00000000ff0e7431 */ /* 0x000fe200000001ff */
[----:B------:R-:W-:Y:S01]  /*0110*/  MOV R8, RZ ;  /* 0x000000ff00087202 */ /* 0x000fe20000000f00 */
[----:B------:R-:W1:Y:S01]  /*0120*/  LDCU.64 UR8, c[0x0][0x358] ;  /* 0x00006b00ff0877ac */ /* 0x000e620008000a00 */
[----:B0-----:R-:W-:-:S09]  /*0130*/  UISETP.GE.AND UP0, UPT, UR6, 0x1, UPT ;  /* 0x000000010600788c */ /* 0x001fd2000bf06270 */
[----:B-1----:R-:W-:Y:S05]  /*0140*/  BRA.U !UP0, `(.L_x_22) ;  /* 0x0000000d080c7547 */ /* 0x002fea000b800000 */
[----:B------:R-:W0:Y:S01]  /*0150*/  LDC R2, c[0x0][0x39c] ;  /* 0x0000e700ff027b82 */ /* 0x000e220000000800 */
[----:B------:R-:W-:Y:S02]  /*0160*/  UISETP.GE.U32.AND UP0, UPT, UR6, 0x8, UPT ;  /* 0x000000080600788c */ /* 0x000fe4000bf06070 */
[----:B------:R-:W-:Y:S01]  /*0170*/  IMAD R6, R5, UR6, RZ ;  /* 0x0000000605067c24 */ /* 0x000fe2000f8e02ff */
[----:B------:R-:W-:Y:S01]  /*0180*/  SHF.L.U32 R4, R0, 0x1, RZ ;  /* 0x0000000100047819 */ /* 0x000fe200000006ff */
[----:B------:R-:W-:Y:S01]  /*0190*/  UMOV UR4, URZ ;  /* 0x000000ff00047c82 */ /* 0x000fe20008000000 */
[----:B------:R-:W-:Y:S02]  /*01a0*/  MOV R8, RZ ;  /* 0x000000ff00087202 */ /* 0x000fe40000000f00 */
[----:B------:R-:W-:Y:S02]  /*01b0*/  MOV R14, RZ ;  /* 0x000000ff000e7202 */ /* 0x000fe40000000f00 */
[----:B------:R-:W-:Y:S01]  /*01c0*/  SHF.L.U32 R6, R6, 0x1, RZ ;  /* 0x0000000106067819 */ /* 0x000fe200000006ff */
[----:B------:R-:W-:Y:S06]  /*01d0*/  BRA.U !UP0, `(.L_x_23) ;  /* 0x00000005087c7547 */ /* 0x000fec000b800000 */
[----:B------:R-:W1:Y:S01]  /*01e0*/  LDC.64 R18, c[0x0][0x380] ;  /* 0x0000e000ff127b82 */ /* 0x000e620000000a00 */
[----:B------:R-:W-:Y:S01]  /*01f0*/  HFMA2 R8, -RZ, RZ, 0, 0 ;  /* 0x00000000ff087431 */ /* 0x000fe200000001ff */
[----:B------:R-:W-:Y:S01]  /*0200*/  ULOP3.LUT UR4, UR6, 0x7ffffff8, URZ, 0xc0, !UPT ;  /* 0x7ffffff806047892 */ /* 0x000fe2000f8ec0ff */
[C---:B------:R-:W-:Y:S01]  /*0210*/  IADD3 R7, PT, PT, R0.reuse, UR5, R7 ;  /* 0x0000000500077c10 */ /* 0x040fe2000fffe007 */
[C-C-:B------:R-:W-:Y:S01]  /*0220*/  IMAD R13, R0.reuse, 0x6, R3.reuse ;  /* 0x00000006000d7824 */ /* 0x140fe200078e0203 */
[----:B------:R-:W-:Y:S01]  /*0230*/  IADD3 R9, PT, PT, R3, R4, RZ ;  /* 0x0000000403097210 */ /* 0x000fe20007ffe0ff */
[C-C-:B------:R-:W-:Y:S01]  /*0240*/  IMAD R17, R0.reuse, 0xa, R3.reuse ;  /* 0x0000000a00117824 */ /* 0x140fe200078e0203 */
[CC--:B------:R-:W-:Y:S01]  /*0250*/  LEA R11, R0.reuse, R3.reuse, 0x2 ;  /* 0x00000003000b7211 */ /* 0x0c0fe200078e10ff */
[C-C-:B------:R-:W-:Y:S01]  /*0260*/  IMAD R31, R0.reuse, 0xc, R3.reuse ;  /* 0x0000000c001f7824 */ /* 0x140fe200078e0203 */
[CC--:B------:R-:W-:Y:S01]  /*0270*/  LEA R15, R0.reuse, R3.reuse, 0x3 ;  /* 0x00000003000f7211 */ /* 0x0c0fe200078e18ff */
[----:B------:R-:W-:Y:S01]  /*0280*/  IMAD R35, R0, 0xe, R3 ;  /* 0x0000000e00237824 */ /* 0x000fe200078e0203 */
[----:B------:R-:W-:Y:S01]  /*0290*/  MOV R37, R3 ;  /* 0x0000000300257202 */ /* 0x000fe20000000f00 */
[----:B------:R-:W-:-:S12]  /*02a0*/  UIADD3 UR6, UPT, UPT, -UR4, URZ, URZ ;  /* 0x000000ff04067290 */ /* 0x000fd8000fffe1ff */
.L_x_24:
[----:B------:R-:W2:Y:S01]  /*02b0*/  LDC.64 R20, c[0x0][0x388] ;  /* 0x0000e200ff147b82 */ /* 0x000ea20000000a00 */
[----:B-1----:R-:W-:-:S05]  /*02c0*/  IMAD.WIDE R28, R6, 0x4, R18 ;  /* 0x00000004061c7825 */ /* 0x002fca00078e0212 */
[----:B------:R-:W3:Y:S02]  /*02d0*/  LDG.E R10, desc[UR8][R28.64] ;  /* 0x000000081c0a7981 */ /* 0x000ee4000c1e1900 */
[----:B------:R-:W1:Y:S02]  /*02e0*/  LDC R23, c[0x0][0x39c] ;  /* 0x0000e700ff177b82 */ /* 0x000e640000000800 */
[----:B------:R-:W4:Y:S01]  /*02f0*/  LDG.E R36, desc[UR8][R28.64+0x4] ;  /* 0x000004081c247981 */ /* 0x000f22000c1e1900 */
[----:B--2---:R-:W-:-:S05]  /*0300*/  IMAD.WIDE.U32 R24, R37, 0x4, R20 ;  /* 0x0000000425187825 */ /* 0x004fca00078e0014 */
[----:B------:R2:W3:Y:S01]  /*0310*/  LDG.E R16, desc[UR8][R24.64] ;  /* 0x0000000818107981 */ /* 0x0004e2000c1e1900 */
[----:B-1----:R-:W-:-:S04]  /*0320*/  IMAD.WIDE.U32 R22, R23, 0x4, R18 ;  /* 0x0000000417167825 */ /* 0x002fc800078e0012 */
[----:B------:R-:W-:-:S04]  /*0330*/  IMAD.WIDE R26, R7, 0x4, R20 ;  /* 0x00000004071a7825 */ /* 0x000fc800078e0214 */
[----:B------:R-:W-:Y:S01]  /*0340*/  IMAD.WIDE R22, R6, 0x4, R22 ;  /* 0x0000000406167825 */ /* 0x000fe200078e0216 */
[----:B------:R1:W5:Y:S03]  /*0350*/  LDG.E R12, desc[UR8][R26.64] ;  /* 0x000000081a0c7981 */ /* 0x000366000c1e1900 */
[----:B------:R-:W-:Y:S01]  /*0360*/  IMAD.WIDE.U32 R32, R4, 0x4, R26 ;  /* 0x0000000404207825 */ /* 0x000fe200078e001a */
[----:B------:R-:W5:Y:S03]  /*0370*/  LDG.E R34, desc[UR8][R22.64] ;  /* 0x0000000816227981 */ /* 0x000f66000c1e1900 */
[----:B--2---:R-:W-:-:S05]  /*0380*/  IMAD.WIDE.U32 R24, R9, 0x4, R20 ;  /* 0x0000000409187825 */ /* 0x004fca00078e0014 */
[----:B------:R2:W4:Y:S01]  /*0390*/  LDG.E R30, desc[UR8][R24.64] ;  /* 0x00000008181e7981 */ /* 0x000522000c1e1900 */
[----:B---3--:R-:W-:-:S03]  /*03a0*/  FFMA R10, R10, R16, R14 ;  /* 0x000000100a0a7223 */ /* 0x008fc6000000000e */
[----:B------:R3:W4:Y:S04]  /*03b0*/  LDG.E R14, desc[UR8][R32.64] ;  /* 0x00000008200e7981 */ /* 0x000728000c1e1900 */
[----:B------:R-:W4:Y:S01]  /*03c0*/  LDG.E R16, desc[UR8][R22.64+0x4] ;  /* 0x0000040816107981 */ /* 0x000f22000c1e1900 */
[----:B-1----:R-:W-:-:S04]  /*03d0*/  IMAD.WIDE.U32 R26, R11, 0x4, R20 ;  /* 0x000000040b1a7825 */ /* 0x002fc800078e0014 */
[----:B--2---:R-:W-:Y:S02]  /*03e0*/  IMAD.WIDE.U32 R24, R13, 0x4, R20 ;  /* 0x000000040d187825 */ /* 0x004fe400078e0014 */
[----:B------:R-:W2:Y:S02]  /*03f0*/  LDG.E R27, desc[UR8][R26.64] ;  /* 0x000000081a1b7981 */ /* 0x000ea4000c1e1900 */
[----:B-----5:R-:W-:Y:S01]  /*0400*/  FFMA R12, R34, R12, R8 ;  /* 0x0000000c220c7223 */ /* 0x020fe20000000008 */
[----:B---3--:R-:W-:Y:S01]  /*0410*/  IMAD.WIDE.U32 R32, R4, 0x4, R32 ;  /* 0x0000000404207825 */ /* 0x008fe200078e0020 */
[----:B------:R1:W3:Y:S04]  /*0420*/  LDG.E R8, desc[UR8][R24.64] ;  /* 0x0000000818087981 */ /* 0x0002e8000c1e1900 */
[----:B------:R-:W5:Y:S01]  /*0430*/  LDG.E R34, desc[UR8][R32.64] ;  /* 0x0000000820227981 */ /* 0x000f62000c1e1900 */
[----:B----4-:R-:W-:-:S03]  /*0440*/  FFMA R10, R36, R30, R10 ;  /* 0x0000001e240a7223 */ /* 0x010fc6000000000a */
[----:B------:R-:W5:Y:S01]  /*0450*/  LDG.E R30, desc[UR8][R22.64+0x8] ;  /* 0x00000808161e7981 */ /* 0x000f62000c1e1900 */
[----:B------:R-:W-:Y:S01]  /*0460*/  FFMA R14, R16, R14, R12 ;  /* 0x0000000e100e7223 */ /* 0x000fe2000000000c */
[----:B-1----:R-:W-:Y:S02]  /*0470*/  IMAD.WIDE.U32 R24, R15, 0x4, R20 ;  /* 0x000000040f187825 */ /* 0x002fe400078e0014 */
[----:B------:R-:W2:Y:S04]  /*0480*/  LDG.E R16, desc[UR8][R28.64+0x8] ;  /* 0x000008081c107981 */ /* 0x000ea8000c1e1900 */
[----:B------:R-:W3:Y:S04]  /*0490*/  LDG.E R12, desc[UR8][R28.64+0xc] ;  /* 0x00000c081c0c7981 */ /* 0x000ee8000c1e1900 */
[----:B------:R-:W4:Y:S01]  /*04a0*/  LDG.E R36, desc[UR8][R28.64+0x10] ;  /* 0x000010081c247981 */ /* 0x000f22000c1e1900 */
[----:B--2---:R-:W-:Y:S01]  /*04b0*/  FFMA R16, R16, R27, R10 ;  /* 0x0000001b10107223 */ /* 0x004fe2000000000a */
[----:B------:R-:W-:-:S04]  /*04c0*/  IMAD.WIDE.U32 R26, R4, 0x4, R32 ;  /* 0x00000004041a7825 */ /* 0x000fc800078e0020 */
[----:B-----5:R-:W-:Y:S01]  /*04d0*/  FFMA R10, R30, R34, R14 ;  /* 0x000000221e0a7223 */ /* 0x020fe2000000000e */
[----:B---3--:R-:W-:Y:S01]  /*04e0*/  FFMA R8, R12, R8, R16 ;  /* 0x000000080c087223 */ /* 0x008fe20000000010 */
[----:B------:R-:W4:Y:S01]  /*04f0*/  LDG.E R14, desc[UR8][R24.64] ;  /* 0x00000008180e7981 */ /* 0x000f22000c1e1900 */
[----:B------:R-:W-:-:S03]  /*0500*/  IMAD.WIDE.U32 R32, R4, 0x4, R26 ;  /* 0x0000000404207825 */ /* 0x000fc600078e001a */
[----:B------:R-:W2:Y:S04]  /*0510*/  LDG.E R12, desc[UR8][R22.64+0xc] ;  /* 0x00000c08160c7981 */ /* 0x000ea8000c1e1900 */
[----:B------:R1:W2:Y:S04]  /*0520*/  LDG.E R34, desc[UR8][R26.64] ;  /* 0x000000081a227981 */ /* 0x0002a8000c1e1900 */
[----:B------:R-:W3:Y:S04]  /*0530*/  LDG.E R16, desc[UR8][R22.64+0x10] ;  /* 0x0000100816107981 */ /* 0x000ee8000c1e1900 */
[----:B------:R5:W3:Y:S01]  /*0540*/  LDG.E R30, desc[UR8][R32.64] ;  /* 0x00000008201e7981 */ /* 0x000ae2000c1e1900 */
[----:B-1----:R-:W-:-:S04]  /*0550*/  IMAD.WIDE.U32 R26, R4, 0x4, R32 ;  /* 0x00000004041a7825 */ /* 0x002fc800078e0020 */
[----:B------:R-:W-:-:S04]  /*0560*/  IMAD.WIDE.U32 R24, R17, 0x4, R20 ;  /* 0x0000000411187825 */ /* 0x000fc800078e0014 */
[----:B-----5:R-:W-:Y:S02]  /*0570*/  IMAD.WIDE.U32 R32, R4, 0x4, R26 ;  /* 0x0000000404207825 */ /* 0x020fe400078e001a */
[----:B------:R-:W5:Y:S04]  /*0580*/  LDG.E R25, desc[UR8][R24.64] ;  /* 0x0000000818197981 */ /* 0x000f68000c1e1900 */
[----:B------:R-:W5:Y:S04]  /*0590*/  LDG.E R27, desc[UR8][R26.64] ;  /* 0x000000081a1b7981 */ /* 0x000f68000c1e1900 */
[----:B------:R-:W5:Y:S01]  /*05a0*/  LDG.E R24, desc[UR8][R22.64+0x1c] ;  /* 0x00001c0816187981 */ /* 0x000f62000c1e1900 */
[----:B----4-:R-:W-:-:S03]  /*05b0*/  FFMA R8, R36, R14, R8 ;  /* 0x0000000e24087223 */ /* 0x010fc60000000008 */
[----:B------:R-:W4:Y:S01]  /*05c0*/  LDG.E R14, desc[UR8][R28.64+0x1c] ;  /* 0x00001c081c0e7981 */ /* 0x000f22000c1e1900 */
[----:B--2---:R-:W-:-:S03]  /*05d0*/  FFMA R34, R12, R34, R10 ;  /* 0x000000220c227223 */ /* 0x004fc6000000000a */
[----:B------:R-:W5:Y:S04]  /*05e0*/  LDG.E R10, desc[UR8][R28.64+0x14] ;  /* 0x000014081c0a7981 */ /* 0x000f68000c1e1900 */
[----:B------:R1:W2:Y:S01]  /*05f0*/  LDG.E R12, desc[UR8][R28.64+0x18] ;  /* 0x000018081c0c7981 */ /* 0x0002a2000c1e1900 */
[----:B---3--:R-:W-:-:S03]  /*0600*/  FFMA R16, R16, R30, R34 ;  /* 0x0000001e10107223 */ /* 0x008fc60000000022 */
[----:B------:R3:W4:Y:S01]  /*0610*/  LDG.E R34, desc[UR8][R32.64] ;  /* 0x0000000820227981 */ /* 0x000722000c1e1900 */
[----:B-1----:R-:W-:-:S04]  /*0620*/  IMAD.WIDE.U32 R28, R31, 0x4, R20 ;  /* 0x000000041f1c7825 */ /* 0x002fc800078e0014 */
[----:B------:R-:W-:Y:S01]  /*0630*/  IMAD.WIDE.U32 R20, R35, 0x4, R20 ;  /* 0x0000000423147825 */ /* 0x000fe200078e0014 */
[----:B------:R-:W2:Y:S03]  /*0640*/  LDG.E R30, desc[UR8][R28.64] ;  /* 0x000000081c1e7981 */ /* 0x000ea6000c1e1900 */
[----:B---3--:R-:W-:Y:S02]  /*0650*/  IMAD.WIDE.U32 R32, R4, 0x4, R32 ;  /* 0x0000000404207825 */ /* 0x008fe400078e0020 */
[----:B------:R-:W4:Y:S04]  /*0660*/  LDG.E R21, desc[UR8][R20.64] ;  /* 0x0000000814157981 */ /* 0x000f28000c1e1900 */
[----:B------:R-:W3:Y:S04]  /*0670*/  LDG.E R36, desc[UR8][R32.64] ;  /* 0x0000000820247981 */ /* 0x000ee8000c1e1900 */
[----:B------:R-:W3:Y:S04]  /*0680*/  LDG.E R29, desc[UR8][R22.64+0x14] ;  /* 0x00001408161d7981 */ /* 0x000ee8000c1e1900 */
[----:B------:R-:W3:Y:S01]  /*0690*/  LDG.E R20, desc[UR8][R22.64+0x18] ;  /* 0x0000180816147981 */ /* 0x000ee2000c1e1900 */
[----:B------:R-:W-:-:S04]  /*06a0*/  UIADD3 UR6, UPT, UPT, UR6, 0x8, URZ ;  /* 0x0000000806067890 */ /* 0x000fc8000fffe0ff */
[----:B------:R-:W-:Y:S01]  /*06b0*/  UISETP.NE.AND UP0, UPT, UR6, URZ, UPT ;  /* 0x000000ff0600728c */ /* 0x000fe2000bf05270 */
[C---:B------:R-:W-:Y:S02]  /*06c0*/  LEA R7, R0.reuse, R7, 0x4 ;  /* 0x0000000700077211 */ /* 0x040fe400078e20ff */
[C---:B------:R-:W-:Y:S02]  /*06d0*/  LEA R9, R0.reuse, R9, 0x4 ;  /* 0x0000000900097211 */ /* 0x040fe400078e20ff */
[C---:B------:R-:W-:Y:S02]  /*06e0*/  LEA R11, R0.reuse, R11, 0x4 ;  /* 0x0000000b000b7211 */ /* 0x040fe400078e20ff */
[C---:B------:R-:W-:Y:S02]  /*06f0*/  LEA R13, R0.reuse, R13, 0x4 ;  /* 0x0000000d000d7211 */ /* 0x040fe400078e20ff */
[C---:B------:R-:W-:Y:S02]  /*0700*/  LEA R15, R0.reuse, R15, 0x4 ;  /* 0x0000000f000f7211 */ /* 0x040fe400078e20ff */
[----:B------:R-:W-:-:S02]  /*0710*/  LEA R17, R0, R17, 0x4 ;  /* 0x0000001100117211 */ /* 0x000fc400078e20ff */
[C---:B------:R-:W-:Y:S02]  /*0720*/  LEA R31, R0.reuse, R31, 0x4 ;  /* 0x0000001f001f7211 */ /* 0x040fe400078e20ff */
[C---:B------:R-:W-:Y:S02]  /*0730*/  LEA R35, R0.reuse, R35, 0x4 ;  /* 0x0000002300237211 */ /* 0x040fe400078e20ff */
[----:B------:R-:W-:Y:S02]  /*0740*/  LEA R37, R0, R37, 0x4 ;  /* 0x0000002500257211 */ /* 0x000fe400078e20ff */
[----:B------:R-:W-:Y:S01]  /*0750*/  IADD3 R6, PT, PT, R6, 0x8, RZ ;  /* 0x0000000806067810 */ /* 0x000fe20007ffe0ff */
[----:B-----5:R-:W-:-:S04]  /*0760*/  FFMA R25, R10, R25, R8 ;  /* 0x000000190a197223 */ /* 0x020fc80000000008 */
[----:B--2---:R-:W-:-:S04]  /*0770*/  FFMA R25, R12, R30, R25 ;  /* 0x0000001e0c197223 */ /* 0x004fc80000000019 */
[----:B----4-:R-:W-:Y:S01]  /*0780*/  FFMA R14, R14, R21, R25 ;  /* 0x000000150e0e7223 */ /* 0x010fe20000000019 */
[----:B---3--:R-:W-:-:S04]  /*0790*/  FFMA R29, R29, R27, R16 ;  /* 0x0000001b1d1d7223 */ /* 0x008fc80000000010 */
[----:B------:R-:W-:-:S04]  /*07a0*/  FFMA R29, R20, R34, R29 ;  /* 0x00000022141d7223 */ /* 0x000fc8000000001d */
[----:B------:R-:W-:Y:S01]  /*07b0*/  FFMA R8, R24, R36, R29 ;  /* 0x0000002418087223 */ /* 0x000fe2000000001d */
[----:B------:R-:W-:Y:S06]  /*07c0*/  BRA.U UP0, `(.L_x_24) ;  /* 0xfffffff900b87547 */ /* 0x000fec000b83ffff */
.L_x_23:
[----:B0-----:R-:W-:-:S04]  /*07d0*/  LOP3.LUT R6, R2, 0x7, RZ, 0xc0, !PT ;  /* 0x0000000702067812 */ /* 0x001fc800078ec0ff */
[----:B------:R-:W-:-:S13]  /*07e0*/  ISETP.NE.AND P0, PT, R6, RZ, PT ;  /* 0x000000ff0600720c */ /* 0x000fda0003f05270 */
[----:B------:R-:W-:Y:S05]  /*07f0*/  @!P0 BRA `(.L_x_22) ;  /* 0x0000000400608947 */ /* 0x000fea0003800000 */
[----:B------:R-:W-:Y:S01]  /*0800*/  ISETP.GE.U32.AND P0, PT, R6, 0x4, PT ;  /* 0x000000040600780c */ /* 0x000fe20003f06070 */
[----:B------:R-:W-:Y:S01]  /*0810*/  IMAD R9, R5, R2, RZ ;  /* 0x0000000205097224 */ /* 0x000fe200078e02ff */
[----:B------:R-:W-:-:S04]  /*0820*/  LOP3.LUT R26, R2, 0x3, RZ, 0xc0, !PT ;  /* 0x00000003021a7812 */ /* 0x000fc800078ec0ff */
[----:B------:R-:W-:Y:S02]  /*0830*/  ISETP.NE.AND P1, PT, R26, RZ, PT ;  /* 0x000000ff1a00720c */ /* 0x000fe40003f25270 */
[----:B------:R-:W-:-:S05]  /*0840*/  SHF.L.U32 R9, R9, 0x1, RZ ;  /* 0x0000000109097819 */ /* 0x000fca00000006ff */
[----:B------:R-:W-:Y:S06]  /*0850*/  @!P0 BRA `(.L_x_25) ;  /* 0x00000000009c8947 */ /* 0x000fec0003800000 */
[----:B------:R-:W0:Y:S01]  /*0860*/  LDC.64 R32, c[0x0][0x388] ;  /* 0x0000e200ff207b82 */ /* 0x000e220000000a00 */
[----:B------:R-:W-:-:S07]  /*0870*/  IMAD R7, R4, UR4, R3 ;  /* 0x0000000404077c24 */ /* 0x000fce000f8e0203 */
[----:B------:R-:W1:Y:S01]  /*0880*/  LDC.64 R10, c[0x0][0x380] ;  /* 0x0000e000ff0a7b82 */ /* 0x000e620000000a00 */
[----:B0-----:R-:W-:Y:S01]  /*0890*/  IMAD.WIDE R32, R7, 0x4, R32 ;  /* 0x0000000407207825 */ /* 0x001fe200078e0220 */
[----:B------:R-:W-:-:S04]  /*08a0*/  IADD3 R7, PT, PT, R9, UR4, RZ ;  /* 0x0000000409077c10 */ /* 0x000fc8000fffe0ff */
[----:B------:R-:W2:Y:S01]  /*08b0*/  LDG.E R15, desc[UR8][R32.64] ;  /* 0x00000008200f7981 */ /* 0x000ea2000c1e1900 */
[----:B------:R-:W-:-:S04]  /*08c0*/  IMAD.WIDE R22, R0, 0x4, R32 ;  /* 0x0000000400167825 */ /* 0x000fc800078e0220 */
[----:B-1----:R-:W-:Y:S01]  /*08d0*/  IMAD.WIDE R10, R7, 0x4, R10 ;  /* 0x00000004070a7825 */ /* 0x002fe200078e020a */
[----:B------:R0:W3:Y:S03]  /*08e0*/  LDG.E R27, desc[UR8][R22.64] ;  /* 0x00000008161b7981 */ /* 0x0000e6000c1e1900 */
[C---:B------:R-:W-:Y:S01]  /*08f0*/  IMAD.WIDE R24, R0.reuse, 0x4, R22 ;  /* 0x0000000400187825 */ /* 0x040fe200078e0216 */
[----:B------:R-:W2:Y:S04]  /*0900*/  LDG.E R31, desc[UR8][R10.64] ;  /* 0x000000080a1f7981 */ /* 0x000ea8000c1e1900 */
[----:B------:R-:W4:Y:S01]  /*0910*/  LDG.E R29, desc[UR8][R10.64+0x4] ;  /* 0x000004080a1d7981 */ /* 0x000f22000c1e1900 */
[----:B------:R-:W-:-:S03]  /*0920*/  IMAD.WIDE R20, R0, 0x4, R24 ;  /* 0x0000000400147825 */ /* 0x000fc600078e0218 */
[----:B------:R-:W4:Y:S01]  /*0930*/  LDG.E R24, desc[UR8][R24.64] ;  /* 0x0000000818187981 */ /* 0x000f22000c1e1900 */
[----:B------:R-:W-:-:S03]  /*0940*/  IMAD.WIDE R12, R0, 0x4, R20 ;  /* 0x00000004000c7825 */ /* 0x000fc600078e0214 */
[----:B------:R-:W5:Y:S01]  /*0950*/  LDG.E R28, desc[UR8][R10.64+0x8] ;  /* 0x000008080a1c7981 */ /* 0x000f62000c1e1900 */
[----:B------:R-:W-:-:S03]  /*0960*/  IMAD.WIDE.U32 R6, R2, 0x4, R10 ;  /* 0x0000000402067825 */ /* 0x000fc600078e000a */
[----:B------:R-:W5:Y:S01]  /*0970*/  LDG.E R20, desc[UR8][R20.64] ;  /* 0x0000000814147981 */ /* 0x000f62000c1e1900 */
[----:B------:R-:W-:-:S03]  /*0980*/  IMAD.WIDE R16, R0, 0x4, R12 ;  /* 0x0000000400107825 */ /* 0x000fc600078e020c */
[----:B------:R-:W3:Y:S04]  /*0990*/  LDG.E R35, desc[UR8][R6.64] ;  /* 0x0000000806237981 */ /* 0x000ee8000c1e1900 */
[----:B------:R-:W5:Y:S01]  /*09a0*/  LDG.E R33, desc[UR8][R6.64+0x4] ;  /* 0x0000040806217981 */ /* 0x000f62000c1e1900 */
[----:B------:R-:W-:-:S03]  /*09b0*/  IMAD.WIDE R18, R0, 0x4, R16 ;  /* 0x0000000400127825 */ /* 0x000fc600078e0210 */
[----:B------:R-:W5:Y:S01]  /*09c0*/  LDG.E R12, desc[UR8][R12.64] ;  /* 0x000000080c0c7981 */ /* 0x000f62000c1e1900 */
[----:B0-----:R-:W-:-:S03]  /*09d0*/  IMAD.WIDE R22, R0, 0x4, R18 ;  /* 0x0000000400167825 */ /* 0x001fc600078e0212 */
[----:B------:R-:W5:Y:S04]  /*09e0*/  LDG.E R16, desc[UR8][R16.64] ;  /* 0x0000000810107981 */ /* 0x000f68000c1e1900 */
[----:B------:R-:W5:Y:S04]  /*09f0*/  LDG.E R25, desc[UR8][R6.64+0x8] ;  /* 0x0000080806197981 */ /* 0x000f68000c1e1900 */
[----:B------:R-:W5:Y:S04]  /*0a00*/  LDG.E R37, desc[UR8][R10.64+0xc] ;  /* 0x00000c080a257981 */ /* 0x000f68000c1e1900 */
[----:B------:R-:W5:Y:S04]  /*0a10*/  LDG.E R21, desc[UR8][R6.64+0xc] ;  /* 0x00000c0806157981 */ /* 0x000f68000c1e1900 */
[----:B------:R-:W5:Y:S04]  /*0a20*/  LDG.E R18, desc[UR8][R18.64] ;  /* 0x0000000812127981 */ /* 0x000f68000c1e1900 */
[----:B------:R-:W5:Y:S01]  /*0a30*/  LDG.E R22, desc[UR8][R22.64] ;  /* 0x0000000816167981 */ /* 0x000f62000c1e1900 */
[----:B------:R-:W-:Y:S01]  /*0a40*/  UIADD3 UR4, UPT, UPT, UR4, 0x4, URZ ;  /* 0x0000000404047890 */ /* 0x000fe2000fffe0ff */
[----:B--2---:R-:W-:-:S04]  /*0a50*/  FFMA R14, R31, R15, R14 ;  /* 0x0000000f1f0e7223 */ /* 0x004fc8000000000e */
[----:B----4-:R-:W-:Y:S01]  /*0a60*/  FFMA R29, R29, R24, R14 ;  /* 0x000000181d1d7223 */ /* 0x010fe2000000000e */
[----:B---3--:R-:W-:-:S04]  /*0a70*/  FFMA R8, R35, R27, R8 ;  /* 0x0000001b23087223 */ /* 0x008fc80000000008 */
[----:B-----5:R-:W-:Y:S01]  /*0a80*/  FFMA R8, R33, R20, R8 ;  /* 0x0000001421087223 */ /* 0x020fe20000000008 */
[----:B------:R-:W-:-:S03]  /*0a90*/  FFMA R12, R28, R12, R29 ;  /* 0x0000000c1c0c7223 */ /* 0x000fc6000000001d */
[----:B------:R-:W-:Y:S01]  /*0aa0*/  FFMA R8, R25, R16, R8 ;  /* 0x0000001019087223 */ /* 0x000fe20000000008 */
[----:B------:R-:W-:-:S03]  /*0ab0*/  FFMA R14, R37, R18, R12 ;  /* 0x00000012250e7223 */ /* 0x000fc6000000000c */
[----:B------:R-:W-:-:S07]  /*0ac0*/  FFMA R8, R21, R22, R8 ;  /* 0x0000001615087223 */ /* 0x000fce0000000008 */
.L_x_25:
[----:B------:R-:W-:Y:S05]  /*0ad0*/  @!P1 BRA `(.L_x_22) ;  /* 0x0000000000a89947 */ /* 0x000fea0003800000 */
[----:B------:R-:W-:Y:S02]  /*0ae0*/  ISETP.NE.AND P0, PT, R26, 0x1, PT ;  /* 0x000000011a00780c */ /* 0x000fe40003f05270 */
[----:B------:R-:W-:-:S04]  /*0af0*/  LOP3.LUT R6, R2, 0x1, RZ, 0xc0, !PT ;  /* 0x0000000102067812 */ /* 0x000fc800078ec0ff */
[----:B------:R-:W-:-:S07]  /*0b00*/  ISETP.NE.U32.AND P1, PT, R6, 0x1, PT ;  /* 0x000000010600780c */ /* 0x000fce0003f25070 */
[----:B------:R-:W-:Y:S06]  /*0b10*/  @!P0 BRA `(.L_x_26) ;  /* 0x00000000005c8947 */ /* 0x000fec0003800000 */
[----:B------:R-:W0:Y:S01]  /*0b20*/  LDC.64 R10, c[0x0][0x388] ;  /* 0x0000e200ff0a7b82 */ /* 0x000e220000000a00 */
[----:B------:R-:W-:Y:S01]  /*0b30*/  IMAD R19, R4, UR4, R3 ;  /* 0x0000000404137c24 */ /* 0x000fe2000f8e0203 */
[----:B------:R-:W-:-:S06]  /*0b40*/  IADD3 R17, PT, PT, R9, UR4, RZ ;  /* 0x0000000409117c10 */ /* 0x000fcc000fffe0ff */
[----:B------:R-:W1:Y:S01]  /*0b50*/  LDC.64 R6, c[0x0][0x380] ;  /* 0x0000e000ff067b82 */ /* 0x000e620000000a00 */
[----:B0-----:R-:W-:-:S04]  /*0b60*/  IMAD.WIDE R18, R19, 0x4, R10 ;  /* 0x0000000413127825 */ /* 0x001fc800078e020a */
[----:B------:R-:W-:Y:S02]  /*0b70*/  IMAD.WIDE R20, R0, 0x4, R18 ;  /* 0x0000000400147825 */ /* 0x000fe400078e0212 */
[----:B------:R-:W2:Y:S02]  /*0b80*/  LDG.E R18, desc[UR8][R18.64] ;  /* 0x0000000812127981 */ /* 0x000ea4000c1e1900 */
[----:B-1----:R-:W-:-:S04]  /*0b90*/  IMAD.WIDE R16, R17, 0x4, R6 ;  /* 0x0000000411107825 */ /* 0x002fc800078e0206 */
[----:B------:R-:W-:Y:S01]  /*0ba0*/  IMAD.WIDE R6, R0, 0x4, R20 ;  /* 0x0000000400067825 */ /* 0x000fe200078e0214 */
[----:B------:R-:W2:Y:S03]  /*0bb0*/  LDG.E R15, desc[UR8][R16.64] ;  /* 0x00000008100f7981 */ /* 0x000ea6000c1e1900 */
[----:B------:R-:W-:Y:S01]  /*0bc0*/  IMAD.WIDE.U32 R10, R2, 0x4, R16 ;  /* 0x00000004020a7825 */ /* 0x000fe200078e0010 */
[----:B------:R-:W3:Y:S03]  /*0bd0*/  LDG.E R20, desc[UR8][R20.64] ;  /* 0x0000000814147981 */ /* 0x000ee6000c1e1900 */
[----:B------:R-:W-:Y:S01]  /*0be0*/  IMAD.WIDE R12, R0, 0x4, R6 ;  /* 0x00000004000c7825 */ /* 0x000fe200078e0206 */
[----:B------:R-:W3:Y:S04]  /*0bf0*/  LDG.E R23, desc[UR8][R10.64] ;  /* 0x000000080a177981 */ /* 0x000ee8000c1e1900 */
[----:B------:R-:W4:Y:S04]  /*0c00*/  LDG.E R25, desc[UR8][R16.64+0x4] ;  /* 0x0000040810197981 */ /* 0x000f28000c1e1900 */
[----:B------:R-:W5:Y:S04]  /*0c10*/  LDG.E R27, desc[UR8][R10.64+0x4] ;  /* 0x000004080a1b7981 */ /* 0x000f68000c1e1900 */
[----:B------:R-:W4:Y:S04]  /*0c20*/  LDG.E R6, desc[UR8][R6.64] ;  /* 0x0000000806067981 */ /* 0x000f28000c1e1900 */
[----:B------:R-:W5:Y:S01]  /*0c30*/  LDG.E R12, desc[UR8][R12.64] ;  /* 0x000000080c0c7981 */ /* 0x000f62000c1e1900 */
[----:B------:R-:W-:Y:S01]  /*0c40*/  UIADD3 UR4, UPT, UPT, UR4, 0x2, URZ ;  /* 0x0000000204047890 */ /* 0x000fe2000fffe0ff */
[----:B--2---:R-:W-:Y:S01]  /*0c50*/  FFMA R14, R15, R18, R14 ;  /* 0x000000120f0e7223 */ /* 0x004fe2000000000e */
[----:B---3--:R-:W-:-:S03]  /*0c60*/  FFMA R8, R23, R20, R8 ;  /* 0x0000001417087223 */ /* 0x008fc60000000008 */
[----:B----4-:R-:W-:Y:S01]  /*0c70*/  FFMA R14, R25, R6, R14 ;  /* 0x00000006190e7223 */ /* 0x010fe2000000000e */
[----:B-----5:R-:W-:-:S07]  /*0c80*/  FFMA R8, R27, R12, R8 ;  /* 0x0000000c1b087223 */ /* 0x020fce0000000008 */
.L_x_26:
[----:B------:R-:W-:Y:S05]  /*0c90*/  @P1 BRA `(.L_x_22) ;  /* 0x0000000000381947 */ /* 0x000fea0003800000 */
[----:B------:R-:W0:Y:S01]  /*0ca0*/  LDC.64 R6, c[0x0][0x380] ;  /* 0x0000e000ff067b82 */ /* 0x000e220000000a00 */
[----:B------:R-:W-:Y:S01]  /*0cb0*/  IADD3 R9, PT, PT, R9, UR4, RZ ;  /* 0x0000000409097c10 */ /* 0x000fe2000fffe0ff */
[----:B------:R-:W-:-:S06]  /*0cc0*/  IMAD R13, R4, UR4, R3 ;  /* 0x00000004040d7c24 */ /* 0x000fcc000f8e0203 */
[----:B------:R-:W1:Y:S01]  /*0cd0*/  LDC.64 R10, c[0x0][0x388] ;  /* 0x0000e200ff0a7b82 */ /* 0x000e620000000a00 */
[----:B0-----:R-:W-:-:S04]  /*0ce0*/  IMAD.WIDE R6, R9, 0x4, R6 ;  /* 0x0000000409067825 */ /* 0x001fc800078e0206 */
[----:B-1----:R-:W-:-:S04]  /*0cf0*/  IMAD.WIDE R10, R13, 0x4, R10 ;  /* 0x000000040d0a7825 */ /* 0x002fc800078e020a */
[----:B------:R-:W-:Y:S02]  /*0d00*/  IMAD.WIDE.U32 R12, R2, 0x4, R6 ;  /* 0x00000004020c7825 */ /* 0x000fe400078e0006 */
[----:B------:R-:W2:Y:S02]  /*0d10*/  LDG.E R7, desc[UR8][R6.64] ;  /* 0x0000000806077981 */ /* 0x000ea4000c1e1900 */
[----:B------:R-:W-:Y:S02]  /*0d20*/  IMAD.WIDE R16, R0, 0x4, R10 ;  /* 0x0000000400107825 */ /* 0x000fe400078e020a */
[----:B------:R-:W3:Y:S04]  /*0d30*/  LDG.E R13, desc[UR8][R12.64] ;  /* 0x000000080c0d7981 */ /* 0x000ee8000c1e1900 */
[----:B------:R-:W2:Y:S04]  /*0d40*/  LDG.E R10, desc[UR8][R10.64] ;  /* 0x000000080a0a7981 */ /* 0x000ea8000c1e1900 */
[----:B------:R-:W3:Y:S01]  /*0d50*/  LDG.E R16, desc[UR8][R16.64] ;  /* 0x0000000810107981 */ /* 0x000ee2000c1e1900 */
[----:B--2---:R-:W-:Y:S01]  /*0d60*/  FFMA R14, R7, R10, R14 ;  /* 0x0000000a070e7223 */ /* 0x004fe2000000000e */
[----:B---3--:R-:W-:-:S07]  /*0d70*/  FFMA R8, R13, R16, R8 ;  /* 0x000000100d087223 */ /* 0x008fce0000000008 */
.L_x_22:
[----:B------:R-:W0:Y:S01]  /*0d80*/  LDC.64 R6, c[0x0][0x390] ;  /* 0x0000e400ff067b82 */ /* 0x000e220000000a00 */
[----:B------:R-:W-:-:S05]  /*0d90*/  IMAD R2, R5, R0, RZ ;  /* 0x0000000005027224 */ /* 0x000fca00078e02ff */
[----:B------:R-:W-:-:S05]  /*0da0*/  LEA R3, R2, R3, 0x1 ;  /* 0x0000000302037211 */ /* 0x000fca00078e08ff */
[----:B0-----:R-:W-:-:S05]  /*0db0*/  IMAD.WIDE R2, R3, 0x4, R6 ;  /* 0x0000000403027825 */ /* 0x001fca00078e0206 */
[----:B------:R-:W-:Y:S01]  /*0dc0*/  STG.E desc[UR8][R2.64], R14 ;  /* 0x0000000e02007986 */ /* 0x000fe2000c101908 */
[----:B------:R-:W-:-:S05]  /*0dd0*/  IMAD.WIDE R4, R0, 0x4, R2 ;  /* 0x0000000400047825 */ /* 0x000fca00078e0202 */
[----:B------:R-:W-:Y:S01]  /*0de0*/  STG.E desc[UR8][R4.64], R8 ;  /* 0x0000000804007986 */ /* 0x000fe2000c101908 */
[----:B------:R-:W-:Y:S05]  /*0df0*/  EXIT ;  /* 0x000000000000794d */ /* 0x000fea0003800000 */
.L_x_27:
        /* <DEDUP_REMOVED lines=16> */
.L_x_56:


//--------------------- .text.three_tangle_kernel --------------------------
	.section	.text.three_tangle_kernel,"ax",@progbits
	.align	128
        .global         three_tangle_kernel
        .type           three_tangle_kernel,@function
        .size           three_tangle_kernel,(.L_x_57 - three_tangle_kernel)
        .other          three_tangle_kernel,@"STO_CUDA_ENTRY STV_DEFAULT"
three_tangle_kernel:
.text.three_tangle_kernel:
[----:B------:R-:W-:Y:S01]  /*0000*/  LDC R1, c[0x0][0x37c] ;  /* 0x0000df00ff017b82 */ /* 0x000fe20000000800 */
[----:B------:R-:W0:Y:S07]  /*0010*/  S2R R0, SR_TID.X ;  /* 0x0000000000007919 */ /* 0x000e2e0000002100 */
[----:B------:R-:W1:Y:S01]  /*0020*/  S2UR UR4, SR_CTAID.X ;  /* 0x00000000000479c3 */ /* 0x000e620000002500 */
[----:B------:R-:W1:Y:S02]  /*0030*/  LDCU UR5, c[0x0][0x360] ;  /* 0x00006c00ff0577ac */ /* 0x000e640008000800 */
[----:B-1----:R-:W-:Y:S01]  /*0040*/  UIMAD UR4, UR4, UR5, URZ ;  /* 0x00000005040472a4 */ /* 0x002fe2000f8e02ff */
[----:B0-----:R-:W-:-:S05]  /*0050*/  IADD3 R0, PT, PT, -R0, RZ, RZ ;  /* 0x000000ff00007210 */ /* 0x001fca0007ffe1ff */
[----:B------:R-:W-:-:S13]  /*0060*/  ISETP.NE.AND P0, PT, R0, UR4, PT ;  /* 0x0000000400007c0c */ /* 0x000fda000bf05270 */
[----:B------:R-:W-:Y:S05]  /*0070*/  @P0 EXIT ;  /* 0x000000000000094d */ /* 0x000fea0003800000 */
[----:B------:R-:W-:Y:S01]  /*0080*/  HFMA2 R3, -RZ, RZ, 0.13818359375, -18272 ;  /* 0x306cf476ff037431 */ /* 0x000fe200000001ff */
[----:B------:R-:W-:Y:S01]  /*0090*/  MOV R0, 0x3fb8aa3b ;  /* 0x3fb8aa3b00007802 */ /* 0x000fe20000000f00 */
[----:B------:R-:W-:Y:S01]  /*00a0*/  HFMA2 R5, -RZ, RZ, 1.556640625, 0.10162353515625 ;  /* 0x3e3a2e81ff057431 */ /* 0x000fe200000001ff */
[----:B------:R-:W-:Y:S01]  /*00b0*/  MOV R7, 0x391fcb8e ;  /* 0x391fcb8e00077802 */ /* 0x000fe20000000f00 */
[----:B------:R-:W0:Y:S02]  /*00c0*/  LDCU.64 UR4, c[0x0][0x358] ;  /* 0x00006b00ff0477ac */ /* 0x000e240008000a00 */
[----:B------:R-:W-:-:S04]  /*00d0*/  FFMA R0, R3, R0, 7.4783081061013945146e-08 ;  /* 0x33a0986f03007423 */ /* 0x000fc80000000000 */
[----:B------:R-:W-:-:S04]  /*00e0*/  FFMA R0, R5, 1.9251366722983220825e-08, R0 ;  /* 0x32a55e3405007823 */ /* 0x000fc80000000000 */
[----:B------:R-:W-:-:S04]  /*00f0*/  FFMA R0, R3, 0.011982553638517856598, R0 ;  /* 0x3c44527903007823 */ /* 0x000fc80000000000 */
[----:B------:R-:W-:-:S04]  /*0100*/  FFMA R0, R5, 0.003994184546172618866, R0 ;  /* 0x3b82e1a605007823 */ /* 0x000fc80000000000 */
[----:B------:R-:W-:-:S04]  /*0110*/  FADD R2, R0, -2.7376921176910400391 ;  /* 0xc02f365900027421 */ /* 0x000fc80000000000 */
[C---:B------:R-:W-:Y:S01]  /*0120*/  FMUL R5, R2.reuse, 2 ;  /* 0x4000000002057820 */ /* 0x040fe20000400000 */
[----:B------:R-:W-:-:S03]  /*0130*/  FADD R3, R2, 2.7376921176910400391 ;  /* 0x402f365902037421 */ /* 0x000fc60000000000 */
[----:B------:R-:W1:Y:S01]  /*0140*/  FRND R4, R5 ;  /* 0x0000000500047307 */ /* 0x000e620000201000 */
[----:B------:R-:W-:Y:S01]  /*0150*/  FADD R3, R0, -R3 ;  /* 0x8000000300037221 */ /* 0x000fe20000000000 */
[----:B------:R-:W-:Y:S01]  /*0160*/  FFMA R2, R2, 2, -R5 ;  /* 0x4000000002027823 */ /* 0x000fe20000000805 */
[----:B------:R-:W-:-:S03]  /*0170*/  FSETP.GEU.AND P1, PT, R5, RZ, PT ;  /* 0x000000ff0500720b */ /* 0x000fc60003f2e000 */
[----:B------:R-:W-:Y:S02]  /*0180*/  FFMA R2, R3, 2, R2 ;  /* 0x4000000003027823 */ /* 0x000fe40000000002 */
[----:B------:R-:W2:Y:S01]  /*0190*/  F2I.NTZ R6, R5 ;  /* 0x0000000500067305 */ /* 0x000ea20000203100 */
[----:B-1----:R-:W-:Y:S01]  /*01a0*/  FADD R3, R5, -R4 ;  /* 0x8000000405037221 */ /* 0x002fe20000000000 */
[----:B------:R-:W-:-:S03]  /*01b0*/  FSETP.GT.AND P0, PT, R4, RZ, PT ;  /* 0x000000ff0400720b */ /* 0x000fc60003f04000 */
[----:B------:R-:W-:Y:S01]  /*01c0*/  FADD R0, R2, R3 ;  /* 0x0000000302007221 */ /* 0x000fe20000000000 */
[----:B------:R-:W-:Y:S02]  /*01d0*/  SEL R9, RZ, 0x83000000, P0 ;  /* 0x83000000ff097807 */ /* 0x000fe40000000000 */
[----:B------:R-:W-:Y:S01]  /*01e0*/  FSETP.GT.AND P0, PT, |R5|, 152, PT ;  /* 0x431800000500780b */ /* 0x000fe20003f04200 */
[----:B------:R-:W-:Y:S01]  /*01f0*/  FFMA R3, R0, R7, 0.0013391353422775864601 ;  /* 0x3aaf85ed00037423 */ /* 0x000fe20000000007 */
[----:B------:R-:W-:Y:S02]  /*0200*/  IADD3 R4, PT, PT, R9, 0x7f000000, RZ ;  /* 0x7f00000009047810 */ /* 0x000fe40007ffe0ff */
[----:B--2---:R-:W-:Y:S01]  /*0210*/  LEA R9, R6, -R9, 0x17 ;  /* 0x8000000906097211 */ /* 0x004fe200078eb8ff */
[----:B------:R-:W-:-:S04]  /*0220*/  FFMA R3, R0, R3, 0.0096188392490148544312 ;  /* 0x3c1d985600037423 */ /* 0x000fc80000000003 */
[----:B------:R-:W-:-:S04]  /*0230*/  FFMA R3, R0, R3, 0.055503588169813156128 ;  /* 0x3d6357bb00037423 */ /* 0x000fc80000000003 */
[----:B------:R-:W-:-:S04]  /*0240*/  FFMA R3, R0, R3, 0.24022644758224487305 ;  /* 0x3e75fdec00037423 */ /* 0x000fc80000000003 */
[C---:B------:R-:W-:Y:S02]  /*0250*/  FFMA R7, R0.reuse, R3, 0.69314718246459960938 ;  /* 0x3f31721800077423 */ /* 0x040fe40000000003 */
[----:B------:R-:W0:Y:S02]  /*0260*/  LDC.64 R2, c[0x0][0x388] ;  /* 0x0000e200ff027b82 */ /* 0x000e240000000a00 */
[----:B------:R-:W-:-:S04]  /*0270*/  FFMA R7, R0, R7, 1 ;  /* 0x3f80000000077423 */ /* 0x000fc80000000007 */
[----:B------:R-:W-:-:S04]  /*0280*/  FMUL R4, R7, R4 ;  /* 0x0000000407047220 */ /* 0x000fc80000400000 */
[----:B------:R-:W-:Y:S01]  /*0290*/  FMUL R4, R4, R9 ;  /* 0x0000000904047220 */ /* 0x000fe20000400000 */
[----:B------:R-:W-:-:S04]  /*02a0*/  @P0 FSEL R4, RZ, +INF , !P1 ;  /* 0x7f800000ff040808 */ /* 0x000fc80004800000 */
[----:B------:R-:W-:-:S05]  /*02b0*/  FMNMX R5, RZ, R4, !PT ;  /* 0x00000004ff057209 */ /* 0x000fca0007800000 */
[----:B0-----:R-:W-:Y:S01]  /*02c0*/  STG.E desc[UR4][R2.64], R5 ;  /* 0x0000000502007986 */ /* 0x001fe2000c101904 */
[----:B------:R-:W-:Y:S05]  /*02d0*/  EXIT ;  /* 0x000000000000794d */ /* 0x000fea0003800000 */
.L_x_28:
        /* <DEDUP_REMOVED lines=10> */
.L_x_57:


//--------------------- .text.partial_transpose_kernel --------------------------
	.section	.text.partial_transpose_kernel,"ax",@progbits
	.align	128
        .global         partial_transpose_kernel
        .type           partial_transpose_kernel,@function
        .size           partial_transpose_kernel,(.L_x_58 - partial_transpose_kernel)
        .other          partial_transpose_kernel,@"STO_CUDA_ENTRY STV_DEFAULT"
partial_transpose_kernel:
.text.partial_transpose_kernel:
[----:B------:R-:W-:Y:S01]  /*0000*/  LDC R1, c[0x0][0x37c] ;  /* 0x0000df00ff017b82 */ /* 0x000fe20000000800 */
[----:B------:R-:W0:Y:S07]  /*0010*/  S2R R5, SR_TID.X ;  /* 0x0000000000057919 */ /* 0x000e2e0000002100 */
[----:B------:R-:W0:Y:S01]  /*0020*/  LDC R0, c[0x0][0x360] ;  /* 0x0000d800ff007b82 */ /* 0x000e220000000800 */
[----:B------:R-:W1:Y:S07]  /*0030*/  S2R R4, SR_TID.Y ;  /* 0x0000000000047919 */ /* 0x000e6e0000002200 */
[----:B------:R-:W0:Y:S08]  /*0040*/  S2UR UR4, SR_CTAID.X ;  /* 0x00000000000479c3 */ /* 0x000e300000002500 */
[----:B------:R-:W1:Y:S08]  /*0050*/  S2UR UR5, SR_CTAID.Y ;  /* 0x00000000000579c3 */ /* 0x000e700000002600 */
[----:B------:R-:W1:Y:S08]  /*0060*/  LDC R9, c[0x0][0x364] ;  /* 0x0000d900ff097b82 */ /* 0x000e700000000800 */
[----:B------:R-:W2:Y:S01]  /*0070*/  LDC.64 R2, c[0x0][0x390] ;  /* 0x0000e400ff027b82 */ /* 0x000ea20000000a00 */
[----:B0-----:R-:W-:-:S02]  /*0080*/  IMAD R0, R0, UR4, R5 ;  /* 0x0000000400007c24 */ /* 0x001fc4000f8e0205 */
[----:B-1----:R-:W-:Y:S02]  /*0090*/  IMAD R9, R9, UR5, R4 ;  /* 0x0000000509097c24 */ /* 0x002fe4000f8e0204 */
[----:B--2---:R-:W-:-:S03]  /*00a0*/  IMAD R7, R3, R2, RZ ;  /* 0x0000000203077224 */ /* 0x004fc600078e02ff */
[----:B------:R-:W-:-:S04]  /*00b0*/  VIMNMX R2, PT, PT, R0, R9, !PT ;  /* 0x0000000900027248 */ /* 0x000fc80007fe0100 */
[----:B------:R-:W-:-:S13]  /*00c0*/  ISETP.GE.AND P0, PT, R2, R7, PT ;  /* 0x000000070200720c */ /* 0x000fda0003f06270 */
[----:B------:R-:W-:Y:S05]  /*00d0*/  @P0 EXIT ;  /* 0x000000000000094d */ /* 0x000fea0003800000 */
[----:B------:R-:W0:Y:S01]  /*00e0*/  LDC.64 R4, c[0x0][0x380] ;  /* 0x0000e000ff047b82 */ /* 0x000e220000000a00 */
[----:B------:R-:W1:Y:S01]  /*00f0*/  LDCU.64 UR4, c[0x0][0x358] ;  /* 0x00006b00ff0477ac */ /* 0x000e620008000a00 */
[----:B------:R-:W-:-:S04]  /*0100*/  IMAD R11, R0, R7, R9 ;  /* 0x00000007000b7224 */ /* 0x000fc800078e0209 */
[----:B0-----:R-:W-:-:S05]  /*0110*/  IMAD.WIDE R4, R11, 0x4, R4 ;  /* 0x000000040b047825 */ /* 0x001fca00078e0204 */
[----:B-1----:R0:W2:Y:S01]  /*0120*/  LDG.E R2, desc[UR4][R4.64] ;  /* 0x0000000404027981 */ /* 0x0020a2000c1e1900 */
[----:B------:R-:W-:Y:S02]  /*0130*/  IABS R13, R3 ;  /* 0x00000003000d7213 */ /* 0x000fe40000000000 */
[----:B------:R-:W-:Y:S02]  /*0140*/  IABS R12, R9 ;  /* 0x00000009000c7213 */ /* 0x000fe40000000000 */
[----:B------:R-:W1:Y:S08]  /*0150*/  I2F.RP R6, R13 ;  /* 0x0000000d00067306 */ /* 0x000e700000209400 */
[----:B-1----:R-:W1:Y:S02]  /*0160*/  MUFU.RCP R6, R6 ;  /* 0x0000000600067308 */ /* 0x002e640000001000 */
[----:B-1----:R-:W-:-:S06]  /*0170*/  VIADD R10, R6, 0xffffffe ;  /* 0x0ffffffe060a7836 */ /* 0x002fcc0000000000 */
[----:B------:R1:W3:Y:S02]  /*0180*/  F2I.FTZ.U32.TRUNC.NTZ R11, R10 ;  /* 0x0000000a000b7305 */ /* 0x0002e4000021f000 */
[----:B-1----:R-:W-:Y:S02]  /*0190*/  HFMA2 R10, -RZ, RZ, 0, 0 ;  /* 0x00000000ff0a7431 */ /* 0x002fe400000001ff */
[----:B---3--:R-:W-:-:S04]  /*01a0*/  IMAD.MOV R8, RZ, RZ, -R11 ;  /* 0x000000ffff087224 */ /* 0x008fc800078e0a0b */
[----:B------:R-:W-:Y:S01]  /*01b0*/  IMAD R15, R8, R13, RZ ;  /* 0x0000000d080f7224 */ /* 0x000fe200078e02ff */
[----:B------:R-:W-:-:S03]  /*01c0*/  IABS R8, R0 ;  /* 0x0000000000087213 */ /* 0x000fc60000000000 */
[----:B------:R-:W-:-:S06]  /*01d0*/  IMAD.HI.U32 R11, R11, R15, R10 ;  /* 0x0000000f0b0b7227 */ /* 0x000fcc00078e000a */
[----:B0-----:R-:W-:-:S04]  /*01e0*/  IMAD.HI.U32 R4, R11, R8, RZ ;  /* 0x000000080b047227 */ /* 0x001fc800078e00ff */
[----:B------:R-:W-:-:S04]  /*01f0*/  IMAD.HI.U32 R11, R11, R12, RZ ;  /* 0x0000000c0b0b7227 */ /* 0x000fc800078e00ff */
[----:B------:R-:W-:Y:S01]  /*0200*/  IMAD.MOV R4, RZ, RZ, -R4 ;  /* 0x000000ffff047224 */ /* 0x000fe200078e0a04 */
[----:B------:R-:W-:-:S03]  /*0210*/  IADD3 R11, PT, PT, -R11, RZ, RZ ;  /* 0x000000ff0b0b7210 */ /* 0x000fc60007ffe1ff */
[C---:B------:R-:W-:Y:S02]  /*0220*/  IMAD R6, R13.reuse, R4, R8 ;  /* 0x000000040d067224 */ /* 0x040fe400078e0208 */
[C---:B------:R-:W-:Y:S01]  /*0230*/  IMAD R8, R13.reuse, R11, R12 ;  /* 0x0000000b0d087224 */ /* 0x040fe200078e020c */
[----:B------:R-:W0:Y:S02]  /*0240*/  LDC.64 R4, c[0x0][0x388] ;  /* 0x0000e200ff047b82 */ /* 0x000e240000000a00 */
[C---:B------:R-:W-:Y:S02]  /*0250*/  ISETP.GT.U32.AND P0, PT, R13.reuse, R6, PT ;  /* 0x000000060d00720c */ /* 0x040fe40003f04070 */
[----:B------:R-:W-:-:S11]  /*0260*/  ISETP.GT.U32.AND P1, PT, R13, R8, PT ;  /* 0x000000080d00720c */ /* 0x000fd60003f24070 */
[----:B------:R-:W-:Y:S01]  /*0270*/  @!P0 IMAD.IADD R6, R6, 0x1, -R13 ;  /* 0x0000000106068824 */ /* 0x000fe200078e0a0d */
[----:B------:R-:W-:Y:S02]  /*0280*/  ISETP.GE.AND P0, PT, R0, RZ, PT ;  /* 0x000000ff0000720c */ /* 0x000fe40003f06270 */
[----:B------:R-:W-:Y:S02]  /*0290*/  @!P1 IADD3 R8, PT, PT, R8, -R13, RZ ;  /* 0x8000000d08089210 */ /* 0x000fe40007ffe0ff */
[C---:B------:R-:W-:Y:S02]  /*02a0*/  ISETP.GT.U32.AND P2, PT, R13.reuse, R6, PT ;  /* 0x000000060d00720c */ /* 0x040fe40003f44070 */
[----:B------:R-:W-:Y:S02]  /*02b0*/  ISETP.GT.U32.AND P3, PT, R13, R8, PT ;  /* 0x000000080d00720c */ /* 0x000fe40003f64070 */
[----:B------:R-:W-:-:S09]  /*02c0*/  ISETP.GE.AND P1, PT, R9, RZ, PT ;  /* 0x000000ff0900720c */ /* 0x000fd20003f26270 */
[----:B------:R-:W-:Y:S01]  /*02d0*/  @!P2 IMAD.IADD R6, R6, 0x1, -R13 ;  /* 0x000000010606a824 */ /* 0x000fe200078e0a0d */
[----:B------:R-:W-:Y:S02]  /*02e0*/  ISETP.NE.AND P2, PT, R3, RZ, PT ;  /* 0x000000ff0300720c */ /* 0x000fe40003f45270 */
[----:B------:R-:W-:Y:S01]  /*02f0*/  @!P3 IADD3 R8, PT, PT, R8, -R13, RZ ;  /* 0x8000000d0808b210 */ /* 0x000fe20007ffe0ff */
[----:B------:R-:W-:Y:S01]  /*0300*/  @!P0 IMAD.MOV R6, RZ, RZ, -R6 ;  /* 0x000000ffff068224 */ /* 0x000fe200078e0a06 */
[----:B------:R-:W-:Y:S02]  /*0310*/  LOP3.LUT R3, RZ, R3, RZ, 0x33, !PT ;  /* 0x00000003ff037212 */ /* 0x000fe400078e33ff */
[----:B------:R-:W-:Y:S02]  /*0320*/  @!P1 IADD3 R8, PT, PT, -R8, RZ, RZ ;  /* 0x000000ff08089210 */ /* 0x000fe40007ffe1ff */
[C---:B------:R-:W-:Y:S02]  /*0330*/  SEL R6, R3.reuse, R6, !P2 ;  /* 0x0000000603067207 */ /* 0x040fe40005000000 */
[----:B------:R-:W-:-:S04]  /*0340*/  SEL R3, R3, R8, !P2 ;  /* 0x0000000803037207 */ /* 0x000fc80005000000 */
[C---:B------:R-:W-:Y:S02]  /*0350*/  IADD3 R0, PT, PT, R3.reuse, R0, -R6 ;  /* 0x0000000003007210 */ /* 0x040fe40007ffe806 */
[----:B------:R-:W-:-:S05]  /*0360*/  IADD3 R3, PT, PT, -R3, R6, R9 ;  /* 0x0000000603037210 */ /* 0x000fca0007ffe109 */
[----:B------:R-:W-:-:S04]  /*0370*/  IMAD R3, R7, R0, R3 ;  /* 0x0000000007037224 */ /* 0x000fc800078e0203 */
[----:B0-----:R-:W-:-:S05]  /*0380*/  IMAD.WIDE R4, R3, 0x4, R4 ;  /* 0x0000000403047825 */ /* 0x001fca00078e0204 */
[----:B--2---:R-:W-:Y:S01]  /*0390*/  STG.E desc[UR4][R4.64], R2 ;  /* 0x0000000204007986 */ /* 0x004fe2000c101904 */
[----:B------:R-:W-:Y:S05]  /*03a0*/  EXIT ;  /* 0x000000000000794d */ /* 0x000fea0003800000 */
.L_x_29:
        /* <DEDUP_REMOVED lines=13> */
.L_x_58:


//--------------------- .text.entanglement_entropy_kernel --------------------------
	.section	.text.entanglement_entropy_kernel,"ax",@progbits
	.align	128
        .global         entanglement_entropy_kernel
        .type           entanglement_entropy_kernel,@function
        .size           entanglement_entropy_kernel,(.L_x_59 - entanglement_entropy_kernel)
        .other          entanglement_entropy_kernel,@"STO_CUDA_ENTRY STV_DEFAULT"
entanglement_entropy_kernel:
.text.entanglement_entropy_kernel:
[----:B------:R-:W-:Y:S01]  /*0000*/  LDC R1, c[0x0][0x37c] ;  /* 0x0000df00ff017b82 */ /* 0x000fe20000000800 */
[----:B------:R-:W0:Y:S07]  /*0010*/  S2R R2, SR_TID.X ;  /* 0x0000000000027919 */ /* 0x000e2e0000002100 */
[----:B------:R-:W0:Y:S01]  /*0020*/  S2UR UR4, SR_CTAID.X ;  /* 0x00000000000479c3 */ /* 0x000e220000002500 */
[----:B------:R-:W1:Y:S01]  /*0030*/  LDCU UR5, c[0x0][0x390] ;  /* 0x00007200ff0577ac */ /* 0x000e620008000800 */
[----:B------:R-:W-:Y:S01]  /*0040*/  BSSY.RECONVERGENT B0, `(.L_x_30) ;  /* 0x0000022000007945 */ /* 0x000fe20003800200 */
[----:B------:R-:W-:Y:S01]  /*0050*/  HFMA2 R0, -RZ, RZ, 0, 0 ;  /* 0x00000000ff007431 */ /* 0x000fe200000001ff */
[----:B------:R-:W2:Y:S04]  /*0060*/  LDCU.64 UR6, c[0x0][0x358] ;  /* 0x00006b00ff0677ac */ /* 0x000ea80008000a00 */
[----:B------:R-:W0:Y:S02]  /*0070*/  LDC R3, c[0x0][0x360] ;  /* 0x0000d800ff037b82 */ /* 0x000e240000000800 */
[----:B0-----:R-:W-:-:S05]  /*0080*/  IMAD R7, R3, UR4, R2 ;  /* 0x0000000403077c24 */ /* 0x001fca000f8e0202 */
[----:B-1----:R-:W-:-:S13]  /*0090*/  ISETP.GE.AND P0, PT, R7, UR5, PT ;  /* 0x0000000507007c0c */ /* 0x002fda000bf06270 */
[----:B--2---:R-:W-:Y:S05]  /*00a0*/  @P0 BRA `(.L_x_31) ;  /* 0x00000000006c0947 */ /* 0x004fea0003800000 */
[----:B------:R-:W0:Y:S02]  /*00b0*/  LDC.64 R4, c[0x0][0x380] ;  /* 0x0000e000ff047b82 */ /* 0x000e240000000a00 */
[----:B0-----:R-:W-:-:S06]  /*00c0*/  IMAD.WIDE R4, R7, 0x4, R4 ;  /* 0x0000000407047825 */ /* 0x001fcc00078e0204 */
[----:B------:R-:W2:Y:S02]  /*00d0*/  LDG.E R4, desc[UR6][R4.64] ;  /* 0x0000000604047981 */ /* 0x000ea4000c1e1900 */
[----:B--2---:R-:W-:-:S13]  /*00e0*/  FSETP.GT.AND P0, PT, R4, 1.00000001335143196e-10, PT ;  /* 0x2edbe6ff0400780b */ /* 0x004fda0003f04000 */
[----:B------:R-:W-:Y:S05]  /*00f0*/  @!P0 BRA `(.L_x_31) ;  /* 0x0000000000588947 */ /* 0x000fea0003800000 */
[----:B------:R-:W-:Y:S02]  /*0100*/  IADD3 R0, PT, PT, R4, -0x3f2aaaab, RZ ;  /* 0xc0d5555504007810 */ /* 0x000fe40007ffe0ff */
[----:B------:R-:W-:Y:S02]  /*0110*/  MOV R7, 0x3e055027 ;  /* 0x3e05502700077802 */ /* 0x000fe40000000f00 */
[----:B------:R-:W-:Y:S02]  /*0120*/  LOP3.LUT R5, R0, 0xff800000, RZ, 0xc0, !PT ;  /* 0xff80000000057812 */ /* 0x000fe400078ec0ff */
[C---:B------:R-:W-:Y:S02]  /*0130*/  ISETP.GT.U32.AND P0, PT, R4.reuse, 0x7f7fffff, PT ;  /* 0x7f7fffff0400780c */ /* 0x040fe40003f04070 */
[----:B------:R-:W-:-:S05]  /*0140*/  IADD3 R0, PT, PT, R4, -R5, RZ ;  /* 0x8000000504007210 */ /* 0x000fca0007ffe0ff */
[----:B------:R-:W-:Y:S01]  /*0150*/  FADD R6, R0, -1 ;  /* 0xbf80000000067421 */ /* 0x000fe20000000000 */
[----:B------:R-:W-:Y:S02]  /*0160*/  I2FP.F32.S32 R0, R5 ;  /* 0x0000000500007245 */ /* 0x000fe40000201400 */
[----:B------:R-:W-:Y:S01]  /*0170*/  MOV R5, 0x7f800000 ;  /* 0x7f80000000057802 */ /* 0x000fe20000000f00 */
[----:B------:R-:W-:Y:S02]  /*0180*/  FFMA R7, R6, -R7, 0.14084610342979431152 ;  /* 0x3e1039f606077423 */ /* 0x000fe40000000807 */
[----:B------:R-:W-:Y:S02]  /*0190*/  FFMA R0, R0, 1.1920928955078125e-07, RZ ;  /* 0x3400000000007823 */ /* 0x000fe400000000ff */
[----:B------:R-:W-:-:S04]  /*01a0*/  FFMA R7, R6, R7, -0.12148627638816833496 ;  /* 0xbdf8cdcc06077423 */ /* 0x000fc80000000007 */
[----:B------:R-:W-:-:S04]  /*01b0*/  FFMA R7, R6, R7, 0.13980610668659210205 ;  /* 0x3e0f295506077423 */ /* 0x000fc80000000007 */
[----:B------:R-:W-:-:S04]  /*01c0*/  FFMA R7, R6, R7, -0.16684235632419586182 ;  /* 0xbe2ad8b906077423 */ /* 0x000fc80000000007 */
[----:B------:R-:W-:-:S04]  /*01d0*/  FFMA R7, R6, R7, 0.20012299716472625732 ;  /* 0x3e4ced0b06077423 */ /* 0x000fc80000000007 */
[----:B------:R-:W-:-:S04]  /*01e0*/  FFMA R7, R6, R7, -0.24999669194221496582 ;  /* 0xbe7fff2206077423 */ /* 0x000fc80000000007 */
[----:B------:R-:W-:-:S04]  /*01f0*/  FFMA R7, R6, R7, 0.33333182334899902344 ;  /* 0x3eaaaa7806077423 */ /* 0x000fc80000000007 */
[----:B------:R-:W-:-:S04]  /*0200*/  FFMA R7, R6, R7, -0.5 ;  /* 0xbf00000006077423 */ /* 0x000fc80000000007 */
[----:B------:R-:W-:-:S04]  /*0210*/  FMUL R7, R6, R7 ;  /* 0x0000000706077220 */ /* 0x000fc80000400000 */
[----:B------:R-:W-:-:S04]  /*0220*/  FFMA R7, R6, R7, R6 ;  /* 0x0000000706077223 */ /* 0x000fc80000000006 */
[----:B------:R-:W-:Y:S01]  /*0230*/  FFMA R7, R0, 0.69314718246459960938, R7 ;  /* 0x3f31721800077823 */ /* 0x000fe20000000007 */
[----:B------:R-:W-:-:S04]  /*0240*/  @P0 FFMA R7, R4, R5, +INF ;  /* 0x7f80000004070423 */ /* 0x000fc80000000005 */
[----:B------:R-:W-:-:S07]  /*0250*/  FMUL R0, R4, -R7 ;  /* 0x8000000704007220 */ /* 0x000fce0000400000 */
.L_x_31:
[----:B------:R-:W-:Y:S05]  /*0260*/  BSYNC.RECONVERGENT B0 ;  /* 0x0000000000007941 */ /* 0x000fea0003800200 */
.L_x_30:
[----:B------:R-:W0:Y:S01]  /*0270*/  S2UR UR5, SR_CgaCtaId ;  /* 0x00000000000579c3 */ /* 0x000e220000008800 */
[----:B------:R-:W-:Y:S01]  /*0280*/  UMOV UR4, 0x400 ;  /* 0x0000040000047882 */ /* 0x000fe20000000000 */
[----:B------:R-:W-:Y:S02]  /*0290*/  ISETP.GE.U32.AND P1, PT, R3, 0x2, PT ;  /* 0x000000020300780c */ /* 0x000fe40003f26070 */
[----:B------:R-:W-:Y:S01]  /*02a0*/  ISETP.NE.AND P0, PT, R2, RZ, PT ;  /* 0x000000ff0200720c */ /* 0x000fe20003f05270 */
[----:B0-----:R-:W-:-:S06]  /*02b0*/  ULEA UR4, UR5, UR4, 0x18 ;  /* 0x0000000405047291 */ /* 0x001fcc000f8ec0ff */
[----:B------:R-:W-:-:S05]  /*02c0*/  LEA R5, R2, UR4, 0x2 ;  /* 0x0000000402057c11 */ /* 0x000fca000f8e10ff */
[----:B------:R0:W-:Y:S01]  /*02d0*/  STS [R5], R0 ;  /* 0x0000000005007388 */ /* 0x0001e20000000800 */
[----:B------:R-:W-:Y:S06]  /*02e0*/  BAR.SYNC.DEFER_BLOCKING 0x0 ;  /* 0x0000000000007b1d */ /* 0x000fec0000010000 */
[----:B------:R-:W-:Y:S05]  /*02f0*/  @!P1 BRA `(.L_x_32) ;  /* 0x00000000002c9947 */ /* 0x000fea0003800000 */
.L_x_33:
[----:B------:R-:W-:-:S04]  /*0300*/  SHF.R.U32.HI R6, RZ, 0x1, R3 ;  /* 0x00000001ff067819 */ /* 0x000fc80000011603 */
[----:B------:R-:W-:-:S13]  /*0310*/  ISETP.GE.U32.AND P1, PT, R2, R6, PT ;  /* 0x000000060200720c */ /* 0x000fda0003f26070 */
[----:B0-----:R-:W-:Y:S01]  /*0320*/  @!P1 LEA R0, R6, R5, 0x2 ;  /* 0x0000000506009211 */ /* 0x001fe200078e10ff */
[----:B------:R-:W-:Y:S05]  /*0330*/  @!P1 LDS R7, [R5] ;  /* 0x0000000005079984 */ /* 0x000fea0000000800 */
[----:B------:R-:W0:Y:S02]  /*0340*/  @!P1 LDS R0, [R0] ;  /* 0x0000000000009984 */ /* 0x000e240000000800 */
[----:B0-----:R-:W-:-:S05]  /*0350*/  @!P1 FADD R4, R0, R7 ;  /* 0x0000000700049221 */ /* 0x001fca0000000000 */
[----:B------:R1:W-:Y:S01]  /*0360*/  @!P1 STS [R5], R4 ;  /* 0x0000000405009388 */ /* 0x0003e20000000800 */
[----:B------:R-:W-:Y:S01]  /*0370*/  BAR.SYNC.DEFER_BLOCKING 0x0 ;  /* 0x0000000000007b1d */ /* 0x000fe20000010000 */
[----:B------:R-:W-:Y:S02]  /*0380*/  ISETP.GT.U32.AND P1, PT, R3, 0x3, PT ;  /* 0x000000030300780c */ /* 0x000fe40003f24070 */
[----:B------:R-:W-:-:S11]  /*0390*/  MOV R3, R6 ;  /* 0x0000000600037202 */ /* 0x000fd60000000f00 */
[----:B-1----:R-:W-:Y:S05]  /*03a0*/  @P1 BRA `(.L_x_33) ;  /* 0xfffffffc00d41947 */ /* 0x002fea000383ffff */
.L_x_32:
[----:B------:R-:W-:Y:S05]  /*03b0*/  @P0 EXIT ;  /* 0x000000000000094d */ /* 0x000fea0003800000 */
[----:B------:R-:W1:Y:S01]  /*03c0*/  S2UR UR5, SR_CgaCtaId ;  /* 0x00000000000579c3 */ /* 0x000e620000008800 */
[----:B------:R-:W-:-:S07]  /*03d0*/  UMOV UR4, 0x400 ;  /* 0x0000040000047882 */ /* 0x000fce0000000000 */
[----:B------:R-:W2:Y:S01]  /*03e0*/  LDC.64 R2, c[0x0][0x388] ;  /* 0x0000e200ff027b82 */ /* 0x000ea20000000a00 */
[----:B-1----:R-:W-:-:S09]  /*03f0*/  ULEA UR4, UR5, UR4, 0x18 ;  /* 0x0000000405047291 */ /* 0x002fd2000f8ec0ff */
[----:B0-----:R-:W2:Y:S04]  /*0400*/  LDS R5, [UR4] ;  /* 0x00000004ff057984 */ /* 0x001ea80008000800 */
[----:B--2---:R-:W-:Y:S01]  /*0410*/  REDG.E.ADD.F32.FTZ.RN.STRONG.GPU desc[UR6][R2.64], R5 ;  /* 0x00000005020079a6 */ /* 0x004fe2000c12f306 */
[----:B------:R-:W-:Y:S05]  /*0420*/  EXIT ;  /* 0x000000000000794d */ /* 0x000fea0003800000 */
.L_x_34:
        /* <DEDUP_REMOVED lines=13> */
.L_x_59:


//--------------------- .text.schmidt_svd_kernel  --------------------------
	.section	.text.schmidt_svd_kernel,"ax",@progbits
	.align	128
        .global         schmidt_svd_kernel
        .type           schmidt_svd_kernel,@function
        .size           schmidt_svd_kernel,(.L_x_48 - schmidt_svd_kernel)
        .other          schmidt_svd_kernel,@"STO_CUDA_ENTRY STV_DEFAULT"
schmidt_svd_kernel:
.text.schmidt_svd_kernel:
[----:B------:R-:W-:Y:S01]  /*0000*/  LDC R1, c[0x0][0x37c] ;  /* 0x0000df00ff017b82 */ /* 0x000fe20000000800 */
[----:B------:R-:W0:Y:S07]  /*0010*/  S2R R5, SR_TID.X ;  /* 0x0000000000057919 */ /* 0x000e2e0000002100 */
[----:B------:R-:W0:Y:S01]  /*0020*/  S2UR UR4, SR_CTAID.X ;  /* 0x00000000000479c3 */ /* 0x000e220000002500 */
[----:B------:R-:W1:Y:S01]  /*0030*/  LDCU.64 UR6, c[0x0][0x358] ;  /* 0x00006b00ff0677ac */ /* 0x000e620008000a00 */
[----:B------:R-:W-:Y:S06]  /*0040*/  BSSY.RECONVERGENT B0, `(.L_x_35) ;  /* 0x0000010000007945 */ /* 0x000fec0003800200 */
[----:B------:R-:W0:Y:S08]  /*0050*/  LDC R4, c[0x0][0x360] ;  /* 0x0000d800ff047b82 */ /* 0x000e300000000800 */
[----:B------:R-:W2:Y:S01]  /*0060*/  LDC.64 R2, c[0x0][0x390] ;  /* 0x0000e400ff027b82 */ /* 0x000ea20000000a00 */
[----:B0-----:R-:W-:-:S02]  /*0070*/  IMAD R4, R4, UR4, R5 ;  /* 0x0000000404047c24 */ /* 0x001fc4000f8e0205 */
[----:B--2---:R-:W-:-:S03]  /*0080*/  IMAD R5, R3, R2, RZ ;  /* 0x0000000203057224 */ /* 0x004fc600078e02ff */
[C---:B------:R-:W-:Y:S02]  /*0090*/  ISETP.GE.AND P1, PT, R4.reuse, R3, PT ;  /* 0x000000030400720c */ /* 0x040fe40003f26270 */
[----:B------:R-:W-:-:S13]  /*00a0*/  ISETP.GE.AND P0, PT, R4, R5, PT ;  /* 0x000000050400720c */ /* 0x000fda0003f06270 */
[----:B-1----:R-:W-:Y:S05]  /*00b0*/  @P0 BRA `(.L_x_36) ;  /* 0x0000000000200947 */ /* 0x002fea0003800000 */
[----:B------:R-:W0:Y:S02]  /*00c0*/  LDC.64 R6, c[0x0][0x380] ;  /* 0x0000e000ff067b82 */ /* 0x000e240000000a00 */
[----:B0-----:R-:W-:-:S06]  /*00d0*/  IMAD.WIDE R6, R4, 0x4, R6 ;  /* 0x0000000404067825 */ /* 0x001fcc00078e0206 */
[----:B------:R-:W2:Y:S01]  /*00e0*/  LDG.E R6, desc[UR6][R6.64] ;  /* 0x0000000606067981 */ /* 0x000ea2000c1e1900 */
[----:B------:R-:W0:Y:S01]  /*00f0*/  S2UR UR5, SR_CgaCtaId ;  /* 0x00000000000579c3 */ /* 0x000e220000008800 */
[----:B------:R-:W-:Y:S02]  /*0100*/  UMOV UR4, 0x400 ;  /* 0x0000040000047882 */ /* 0x000fe40000000000 */
[----:B0-----:R-:W-:-:S06]  /*0110*/  ULEA UR4, UR5, UR4, 0x18 ;  /* 0x0000000405047291 */ /* 0x001fcc000f8ec0ff */
[----:B------:R-:W-:-:S05]  /*0120*/  LEA R5, R4, UR4, 0x2 ;  /* 0x0000000404057c11 */ /* 0x000fca000f8e10ff */
[----:B--2---:R0:W-:Y:S02]  /*0130*/  STS [R5], R6 ;  /* 0x0000000605007388 */ /* 0x0041e40000000800 */
.L_x_36:
[----:B------:R-:W-:Y:S05]  /*0140*/  BSYNC.RECONVERGENT B0 ;  /* 0x0000000000007941 */ /* 0x000fea0003800200 */
.L_x_35:
[----:B------:R-:W-:Y:S06]  /*0150*/  BAR.SYNC.DEFER_BLOCKING 0x0 ;  /* 0x0000000000007b1d */ /* 0x000fec0000010000 */
[----:B------:R-:W-:Y:S05]  /*0160*/  @P1 EXIT ;  /* 0x000000000000194d */ /* 0x000fea0003800000 */
[----:B------:R-:W-:Y:S01]  /*0170*/  ISETP.GE.AND P0, PT, R2, 0x1, PT ;  /* 0x000000010200780c */ /* 0x000fe20003f06270 */
[----:B------:R-:W-:-:S12]  /*0180*/  HFMA2 R7, -RZ, RZ, 0, 0 ;  /* 0x00000000ff077431 */ /* 0x000fd800000001ff */
[----:B------:R-:W-:Y:S05]  /*0190*/  @!P0 BRA `(.L_x_37) ;  /* 0x0000000400548947 */ /* 0x000fea0003800000 */
[C---:B------:R-:W-:Y:S02]  /*01a0*/  ISETP.GE.U32.AND P1, PT, R2.reuse, 0x8, PT ;  /* 0x000000080200780c */ /* 0x040fe40003f26070 */
[----:B0-----:R-:W-:Y:S02]  /*01b0*/  CS2R R6, SRZ ;  /* 0x0000000000067805 */ /* 0x001fe4000001ff00 */
[----:B------:R-:W-:-:S04]  /*01c0*/  LOP3.LUT R11, R2, 0x7, RZ, 0xc0, !PT ;  /* 0x00000007020b7812 */ /* 0x000fc800078ec0ff */
[----:B------:R-:W-:-:S05]  /*01d0*/  ISETP.NE.AND P0, PT, R11, RZ, PT ;  /* 0x000000ff0b00720c */ /* 0x000fca0003f05270 */
[----:B------:R-:W-:Y:S08]  /*01e0*/  @!P1 BRA `(.L_x_38) ;  /* 0x0000000000889947 */ /* 0x000ff00003800000 */
[----:B------:R-:W0:Y:S01]  /*01f0*/  S2UR UR5, SR_CgaCtaId ;  /* 0x00000000000579c3 */ /* 0x000e220000008800 */
[----:B------:R-:W-:Y:S01]  /*0200*/  UMOV UR4, 0x400 ;  /* 0x0000040000047882 */ /* 0x000fe20000000000 */
[----:B------:R-:W-:Y:S01]  /*0210*/  LOP3.LUT R6, R2, 0x7ffffff8, RZ, 0xc0, !PT ;  /* 0x7ffffff802067812 */ /* 0x000fe200078ec0ff */
[----:B------:R-:W-:-:S03]  /*0220*/  IMAD.MOV.U32 R7, RZ, RZ, RZ ;  /* 0x000000ffff077224 */ /* 0x000fc600078e00ff */
[----:B------:R-:W-:Y:S01]  /*0230*/  IADD3 R5, PT, PT, -R6, RZ, RZ ;  /* 0x000000ff06057210 */ /* 0x000fe20007ffe1ff */
[----:B0-----:R-:W-:-:S06]  /*0240*/  ULEA UR4, UR5, UR4, 0x18 ;  /* 0x0000000405047291 */ /* 0x001fcc000f8ec0ff */
[----:B------:R-:W-:-:S07]  /*0250*/  LEA R0, R4, UR4, 0x2 ;  /* 0x0000000404007c11 */ /* 0x000fce000f8e10ff */
.L_x_39:
[----:B------:R-:W-:Y:S01]  /*0260*/  IMAD R10, R3, 0x4, R0 ;  /* 0x00000004030a7824 */ /* 0x000fe200078e0200 */
[----:B------:R0:W1:Y:S01]  /*0270*/  LDS R8, [R0] ;  /* 0x0000000000087984 */ /* 0x0000620000000800 */
[----:B------:R-:W-:-:S03]  /*0280*/  IADD3 R5, PT, PT, R5, 0x8, RZ ;  /* 0x0000000805057810 */ /* 0x000fc60007ffe0ff */
[----:B------:R-:W-:Y:S02]  /*0290*/  LEA R12, R3, R10, 0x2 ;  /* 0x0000000a030c7211 */ /* 0x000fe400078e10ff */
[----:B------:R-:W2:Y:S01]  /*02a0*/  LDS R10, [R10] ;  /* 0x000000000a0a7984 */ /* 0x000ea20000000800 */
[----:B------:R-:W-:Y:S01]  /*02b0*/  ISETP.NE.AND P1, PT, R5, RZ, PT ;  /* 0x000000ff0500720c */ /* 0x000fe20003f25270 */
[C---:B0-----:R-:W-:Y:S02]  /*02c0*/  IMAD R0, R3.reuse, 0x20, R0 ;  /* 0x0000002003007824 */ /* 0x041fe400078e0200 */
[C---:B------:R-:W-:Y:S02]  /*02d0*/  IMAD R14, R3.reuse, 0x4, R12 ;  /* 0x00000004030e7824 */ /* 0x040fe400078e020c */
[----:B------:R-:W0:Y:S03]  /*02e0*/  LDS R12, [R12] ;  /* 0x000000000c0c7984 */ /* 0x000e260000000800 */
[----:B------:R-:W-:-:S02]  /*02f0*/  LEA R16, R3, R14, 0x2 ;  /* 0x0000000e03107211 */ /* 0x000fc400078e10ff */
[----:B------:R-:W3:Y:S02]  /*0300*/  LDS R14, [R14] ;  /* 0x000000000e0e7984 */ /* 0x000ee40000000800 */
[C---:B------:R-:W-:Y:S02]  /*0310*/  LEA R18, R3.reuse, R16, 0x2 ;  /* 0x0000001003127211 */ /* 0x040fe400078e10ff */
[----:B------:R-:W4:Y:S03]  /*0320*/  LDS R16, [R16] ;  /* 0x0000000010107984 */ /* 0x000f260000000800 */
[C---:B------:R-:W-:Y:S02]  /*0330*/  IMAD R20, R3.reuse, 0x4, R18 ;  /* 0x0000000403147824 */ /* 0x040fe400078e0212 */
[----:B------:R-:W5:Y:S03]  /*0340*/  LDS R18, [R18] ;  /* 0x0000000012127984 */ /* 0x000f660000000800 */
[----:B------:R-:W-:-:S02]  /*0350*/  LEA R9, R3, R20, 0x2 ;  /* 0x0000001403097211 */ /* 0x000fc400078e10ff */
[----:B------:R-:W5:Y:S04]  /*0360*/  LDS R20, [R20] ;  /* 0x0000000014147984 */ /* 0x000f680000000800 */
[----:B------:R-:W5:Y:S01]  /*0370*/  LDS R22, [R9] ;  /* 0x0000000009167984 */ /* 0x000f620000000800 */
[----:B-1----:R-:W-:-:S04]  /*0380*/  FFMA R7, R8, R8, R7 ;  /* 0x0000000808077223 */ /* 0x002fc80000000007 */
[----:B--2---:R-:W-:-:S04]  /*0390*/  FFMA R7, R10, R10, R7 ;  /* 0x0000000a0a077223 */ /* 0x004fc80000000007 */
[----:B0-----:R-:W-:-:S04]  /*03a0*/  FFMA R7, R12, R12, R7 ;  /* 0x0000000c0c077223 */ /* 0x001fc80000000007 */
[----:B---3--:R-:W-:-:S04]  /*03b0*/  FFMA R7, R14, R14, R7 ;  /* 0x0000000e0e077223 */ /* 0x008fc80000000007 */
[----:B----4-:R-:W-:-:S04]  /*03c0*/  FFMA R7, R16, R16, R7 ;  /* 0x0000001010077223 */ /* 0x010fc80000000007 */
[----:B-----5:R-:W-:-:S04]  /*03d0*/  FFMA R7, R18, R18, R7 ;  /* 0x0000001212077223 */ /* 0x020fc80000000007 */
[----:B------:R-:W-:-:S04]  /*03e0*/  FFMA R7, R20, R20, R7 ;  /* 0x0000001414077223 */ /* 0x000fc80000000007 */
[----:B------:R-:W-:Y:S01]  /*03f0*/  FFMA R7, R22, R22, R7 ;  /* 0x0000001616077223 */ /* 0x000fe20000000007 */
[----:B------:R-:W-:Y:S06]  /*0400*/  @P1 BRA `(.L_x_39) ;  /* 0xfffffffc00941947 */ /* 0x000fec000383ffff */
.L_x_38:
[----:B------:R-:W-:Y:S05]  /*0410*/  @!P0 BRA `(.L_x_37) ;  /* 0x0000000000b48947 */ /* 0x000fea0003800000 */
[----:B------:R-:W-:Y:S02]  /*0420*/  ISETP.GE.U32.AND P0, PT, R11, 0x4, PT ;  /* 0x000000040b00780c */ /* 0x000fe40003f06070 */
[----:B------:R-:W-:-:S04]  /*0430*/  LOP3.LUT R9, R2, 0x3, RZ, 0xc0, !PT ;  /* 0x0000000302097812 */ /* 0x000fc800078ec0ff */
[----:B------:R-:W-:-:S07]  /*0440*/  ISETP.NE.AND P1, PT, R9, RZ, PT ;  /* 0x000000ff0900720c */ /* 0x000fce0003f25270 */
[----:B------:R-:W-:Y:S06]  /*0450*/  @!P0 BRA `(.L_x_40) ;  /* 0x0000000000448947 */ /* 0x000fec0003800000 */
[----:B------:R-:W0:Y:S01]  /*0460*/  S2UR UR5, SR_CgaCtaId ;  /* 0x00000000000579c3 */ /* 0x000e220000008800 */
[----:B------:R-:W-:Y:S01]  /*0470*/  UMOV UR4, 0x400 ;  /* 0x0000040000047882 */ /* 0x000fe20000000000 */
[C---:B------:R-:W-:Y:S01]  /*0480*/  IMAD R0, R6.reuse, R3, R4 ;  /* 0x0000000306007224 */ /* 0x040fe200078e0204 */
[----:B------:R-:W-:Y:S01]  /*0490*/  IADD3 R6, PT, PT, R6, 0x4, RZ ;  /* 0x0000000406067810 */ /* 0x000fe20007ffe0ff */
[----:B0-----:R-:W-:-:S06]  /*04a0*/  ULEA UR4, UR5, UR4, 0x18 ;  /* 0x0000000405047291 */ /* 0x001fcc000f8ec0ff */
[----:B------:R-:W-:-:S04]  /*04b0*/  LEA R0, R0, UR4, 0x2 ;  /* 0x0000000400007c11 */ /* 0x000fc8000f8e10ff */
[C---:B------:R-:W-:Y:S02]  /*04c0*/  LEA R8, R3.reuse, R0, 0x2 ;  /* 0x0000000003087211 */ /* 0x040fe400078e10ff */
[----:B------:R-:W0:Y:S02]  /*04d0*/  LDS R0, [R0] ;  /* 0x0000000000007984 */ /* 0x000e240000000800 */
[C---:B------:R-:W-:Y:S02]  /*04e0*/  LEA R10, R3.reuse, R8, 0x2 ;  /* 0x00000008030a7211 */ /* 0x040fe400078e10ff */
[----:B------:R-:W1:Y:S03]  /*04f0*/  LDS R8, [R8] ;  /* 0x0000000008087984 */ /* 0x000e660000000800 */
[----:B------:R-:W-:Y:S02]  /*0500*/  IMAD R5, R3, 0x4, R10 ;  /* 0x0000000403057824 */ /* 0x000fe400078e020a */
[----:B------:R-:W2:Y:S04]  /*0510*/  LDS R10, [R10] ;  /* 0x000000000a0a7984 */ /* 0x000ea80000000800 */
[----:B------:R-:W3:Y:S01]  /*0520*/  LDS R12, [R5] ;  /* 0x00000000050c7984 */ /* 0x000ee20000000800 */
[----:B0-----:R-:W-:-:S04]  /*0530*/  FFMA R7, R0, R0, R7 ;  /* 0x0000000000077223 */ /* 0x001fc80000000007 */
[----:B-1----:R-:W-:-:S04]  /*0540*/  FFMA R7, R8, R8, R7 ;  /* 0x0000000808077223 */ /* 0x002fc80000000007 */
[----:B--2---:R-:W-:-:S04]  /*0550*/  FFMA R7, R10, R10, R7 ;  /* 0x0000000a0a077223 */ /* 0x004fc80000000007 */
[----:B---3--:R-:W-:-:S07]  /*0560*/  FFMA R7, R12, R12, R7 ;  /* 0x0000000c0c077223 */ /* 0x008fce0000000007 */
.L_x_40:
[----:B------:R-:W-:Y:S05]  /*0570*/  @!P1 BRA `(.L_x_37) ;  /* 0x00000000005c9947 */ /* 0x000fea0003800000 */
[----:B------:R-:W-:Y:S02]  /*0580*/  ISETP.NE.AND P0, PT, R9, 0x1, PT ;  /* 0x000000010900780c */ /* 0x000fe40003f05270 */
[----:B------:R-:W-:-:S04]  /*0590*/  LOP3.LUT R2, R2, 0x1, RZ, 0xc0, !PT ;  /* 0x0000000102027812 */ /* 0x000fc800078ec0ff */
[----:B------:R-:W-:-:S07]  /*05a0*/  ISETP.NE.U32.AND P1, PT, R2, 0x1, PT ;  /* 0x000000010200780c */ /* 0x000fce0003f25070 */
[----:B------:R-:W-:Y:S06]  /*05b0*/  @!P0 BRA `(.L_x_41) ;  /* 0x00000000002c8947 */ /* 0x000fec0003800000 */
[----:B------:R-:W0:Y:S01]  /*05c0*/  S2UR UR5, SR_CgaCtaId ;  /* 0x00000000000579c3 */ /* 0x000e220000008800 */
[----:B------:R-:W-:Y:S01]  /*05d0*/  UMOV UR4, 0x400 ;  /* 0x0000040000047882 */ /* 0x000fe20000000000 */
[C---:B------:R-:W-:Y:S02]  /*05e0*/  IMAD R0, R6.reuse, R3, R4 ;  /* 0x0000000306007224 */ /* 0x040fe400078e0204 */
[----:B------:R-:W-:Y:S01]  /*05f0*/  VIADD R6, R6, 0x2 ;  /* 0x0000000206067836 */ /* 0x000fe20000000000 */
[----:B0-----:R-:W-:-:S06]  /*0600*/  ULEA UR4, UR5, UR4, 0x18 ;  /* 0x0000000405047291 */ /* 0x001fcc000f8ec0ff */
[----:B------:R-:W-:-:S04]  /*0610*/  LEA R0, R0, UR4, 0x2 ;  /* 0x0000000400007c11 */ /* 0x000fc8000f8e10ff */
[----:B------:R-:W-:Y:S02]  /*0620*/  LEA R2, R3, R0, 0x2 ;  /* 0x0000000003027211 */ /* 0x000fe400078e10ff */
[----:B------:R-:W0:Y:S04]  /*0630*/  LDS R0, [R0] ;  /* 0x0000000000007984 */ /* 0x000e280000000800 */
[----:B------:R-:W1:Y:S01]  /*0640*/  LDS R2, [R2] ;  /* 0x0000000002027984 */ /* 0x000e620000000800 */
[----:B0-----:R-:W-:-:S04]  /*0650*/  FFMA R7, R0, R0, R7 ;  /* 0x0000000000077223 */ /* 0x001fc80000000007 */
[----:B-1----:R-:W-:-:S07]  /*0660*/  FFMA R7, R2, R2, R7 ;  /* 0x0000000202077223 */ /* 0x002fce0000000007 */
.L_x_41:
[----:B------:R-:W-:Y:S05]  /*0670*/  @P1 BRA `(.L_x_37) ;  /* 0x00000000001c1947 */ /* 0x000fea0003800000 */
[----:B------:R-:W0:Y:S01]  /*0680*/  S2UR UR5, SR_CgaCtaId ;  /* 0x00000000000579c3 */ /* 0x000e220000008800 */
[----:B------:R-:W-:Y:S01]  /*0690*/  UMOV UR4, 0x400 ;  /* 0x0000040000047882 */ /* 0x000fe20000000000 */
[----:B------:R-:W-:Y:S01]  /*06a0*/  IMAD R3, R6, R3, R4 ;  /* 0x0000000306037224 */ /* 0x000fe200078e0204 */
[----:B0-----:R-:W-:-:S06]  /*06b0*/  ULEA UR4, UR5, UR4, 0x18 ;  /* 0x0000000405047291 */ /* 0x001fcc000f8ec0ff */
[----:B------:R-:W-:-:S05]  /*06c0*/  LEA R3, R3, UR4, 0x2 ;  /* 0x0000000403037c11 */ /* 0x000fca000f8e10ff */
[----:B------:R-:W0:Y:S02]  /*06d0*/  LDS R0, [R3] ;  /* 0x0000000003007984 */ /* 0x000e240000000800 */
[----:B0-----:R-:W-:-:S07]  /*06e0*/  FFMA R7, R0, R0, R7 ;  /* 0x0000000000077223 */ /* 0x001fce0000000007 */
.L_x_37:
[----:B------:R-:W-:Y:S01]  /*06f0*/  IADD3 R0, PT, PT, R7, -0xd000000, RZ ;  /* 0xf300000007007810 */ /* 0x000fe20007ffe0ff */
[----:B------:R1:W2:Y:S01]  /*0700*/  MUFU.RSQ R2, R7 ;  /* 0x0000000700027308 */ /* 0x0002a20000001400 */
[----:B------:R-:W-:Y:S02]  /*0710*/  BSSY.RECONVERGENT B0, `(.L_x_42) ;  /* 0x000000b000007945 */ /* 0x000fe40003800200 */
[----:B------:R-:W-:-:S13]  /*0720*/  ISETP.GT.U32.AND P0, PT, R0, 0x727fffff, PT ;  /* 0x727fffff0000780c */ /* 0x000fda0003f04070 */
[----:B-1----:R-:W-:Y:S05]  /*0730*/  @!P0 BRA `(.L_x_43) ;  /* 0x0000000000108947 */ /* 0x002fea0003800000 */
[----:B------:R-:W-:Y:S02]  /*0740*/  MOV R0, R7 ;  /* 0x0000000700007202 */ /* 0x000fe40000000f00 */
[----:B------:R-:W-:-:S07]  /*0750*/  MOV R8, 0x770 ;  /* 0x0000077000087802 */ /* 0x000fce0000000f00 */
[----:B0-2---:R-:W-:Y:S05]  /*0760*/  CALL.REL.NOINC `($__internal_1_$__cuda_sm20_sqrt_rn_f32_slowpath) ;  /* 0x0000000000287944 */ /* 0x005fea0003c00000 */
[----:B------:R-:W-:Y:S05]  /*0770*/  BRA `(.L_x_44) ;  /* 0x0000000000107947 */ /* 0x000fea0003800000 */
.L_x_43:
[C---:B--2---:R-:W-:Y:S01]  /*0780*/  FMUL.FTZ R0, R2.reuse, R7 ;  /* 0x0000000702007220 */ /* 0x044fe20000410000 */
[----:B------:R-:W-:-:S03]  /*0790*/  FMUL.FTZ R2, R2, 0.5 ;  /* 0x3f00000002027820 */ /* 0x000fc60000410000 */
[----:B------:R-:W-:-:S04]  /*07a0*/  FFMA R7, -R0, R0, R7 ;  /* 0x0000000000077223 */ /* 0x000fc80000000107 */
[----:B------:R-:W-:-:S07]  /*07b0*/  FFMA R7, R7, R2, R0 ;  /* 0x0000000207077223 */ /* 0x000fce0000000000 */
.L_x_44:
[----:B------:R-:W-:Y:S05]  /*07c0*/  BSYNC.RECONVERGENT B0 ;  /* 0x0000000000007941 */ /* 0x000fea0003800200 */
.L_x_42:
[----:B------:R-:W0:Y:S02]  /*07d0*/  LDC.64 R2, c[0x0][0x388] ;  /* 0x0000e200ff027b82 */ /* 0x000e240000000a00 */
[----:B0-----:R-:W-:-:S05]  /*07e0*/  IMAD.WIDE R4, R4, 0x4, R2 ;  /* 0x0000000404047825 */ /* 0x001fca00078e0202 */
[----:B------:R-:W-:Y:S01]  /*07f0*/  STG.E desc[UR6][R4.64], R7 ;  /* 0x0000000704007986 */ /* 0x000fe2000c101906 */
[----:B------:R-:W-:Y:S05]  /*0800*/  EXIT ;  /* 0x000000000000794d */ /* 0x000fea0003800000 */
        .weak           $__internal_1_$__cuda_sm20_sqrt_rn_f32_slowpath
        .type           $__internal_1_$__cuda_sm20_sqrt_rn_f32_slowpath,@function
        .size           $__internal_1_$__cuda_sm20_sqrt_rn_f32_slowpath,(.L_x_48 - $__internal_1_$__cuda_sm20_sqrt_rn_f32_slowpath)
$__internal_1_$__cuda_sm20_sqrt_rn_f32_slowpath:
[----:B------:R-:W-:-:S13]  /*0810*/  LOP3.LUT P0, RZ, R0, 0x7fffffff, RZ, 0xc0, !PT ;  /* 0x7fffffff00ff7812 */ /* 0x000fda000780c0ff */
[----:B------:R-:W-:Y:S01]  /*0820*/  @!P0 IMAD.MOV.U32 R2, RZ, RZ, R0 ;  /* 0x000000ffff028224 */ /* 0x000fe200078e0000 */
[----:B------:R-:W-:Y:S06]  /*0830*/  @!P0 BRA `(.L_x_45) ;  /* 0x0000000000408947 */ /* 0x000fec0003800000 */
[----:B------:R-:W-:-:S13]  /*0840*/  FSETP.GEU.FTZ.AND P0, PT, R0, RZ, PT ;  /* 0x000000ff0000720b */ /* 0x000fda0003f1e000 */
[----:B------:R-:W-:Y:S01]  /*0850*/  @!P0 MOV R2, 0x7fffffff ;  /* 0x7fffffff00028802 */ /* 0x000fe20000000f00 */
[----:B------:R-:W-:Y:S06]  /*0860*/  @!P0 BRA `(.L_x_45) ;  /* 0x0000000000348947 */ /* 0x000fec0003800000 */
[----:B------:R-:W-:-:S13]  /*0870*/  FSETP.GTU.FTZ.AND P0, PT, |R0|, +INF , PT ;  /* 0x7f8000000000780b */ /* 0x000fda0003f1c200 */
[----:B------:R-:W-:Y:S01]  /*0880*/  @P0 FADD.FTZ R2, R0, 1 ;  /* 0x3f80000000020421 */ /* 0x000fe20000010000 */
[----:B------:R-:W-:Y:S06]  /*0890*/  @P0 BRA `(.L_x_45) ;  /* 0x0000000000280947 */ /* 0x000fec0003800000 */
[----:B------:R-:W-:-:S13]  /*08a0*/  FSETP.NEU.FTZ.AND P0, PT, |R0|, +INF , PT ;  /* 0x7f8000000000780b */ /* 0x000fda0003f1d200 */
[----:B------:R-:W-:-:S04]  /*08b0*/  @P0 FFMA R3, R0, 1.84467440737095516160e+19, RZ ;  /* 0x5f80000000030823 */ /* 0x000fc800000000ff */
[----:B------:R-:W0:Y:S02]  /*08c0*/  @P0 MUFU.RSQ R2, R3 ;  /* 0x0000000300020308 */ /* 0x000e240000001400 */
[----:B0-----:R-:W-:Y:S01]  /*08d0*/  @P0 FMUL.FTZ R6, R3, R2 ;  /* 0x0000000203060220 */ /* 0x001fe20000410000 */
[----:B------:R-:W-:Y:S01]  /*08e0*/  @P0 FMUL.FTZ R7, R2, 0.5 ;  /* 0x3f00000002070820 */ /* 0x000fe20000410000 */
[----:B------:R-:W-:Y:S02]  /*08f0*/  @!P0 MOV R2, R0 ;  /* 0x0000000000028202 */ /* 0x000fe40000000f00 */
[----:B------:R-:W-:-:S04]  /*0900*/  @P0 FADD.FTZ R5, -R6, -RZ ;  /* 0x800000ff06050221 */ /* 0x000fc80000010100 */
[----:B------:R-:W-:-:S04]  /*0910*/  @P0 FFMA R5, R6, R5, R3 ;  /* 0x0000000506050223 */ /* 0x000fc80000000003 */
[----:B------:R-:W-:-:S04]  /*0920*/  @P0 FFMA R5, R5, R7, R6 ;  /* 0x0000000705050223 */ /* 0x000fc80000000006 */
[----:B------:R-:W-:-:S07]  /*0930*/  @P0 FMUL.FTZ R2, R5, 2.3283064365386962891e-10 ;  /* 0x2f80000005020820 */ /* 0x000fce0000410000 */
.L_x_45:
[----:B------:R-:W-:Y:S02]  /*0940*/  HFMA2 R3, -RZ, RZ, 0, 0 ;  /* 0x00000000ff037431 */ /* 0x000fe400000001ff */
[----:B------:R-:W-:Y:S01]  /*0950*/  IMAD.MOV.U32 R7, RZ, RZ, R2 ;  /* 0x000000ffff077224 */ /* 0x000fe200078e0002 */
[----:B------:R-:W-:-:S04]  /*0960*/  MOV R2, R8 ;  /* 0x0000000800027202 */ /* 0x000fc80000000f00 */
[----:B------:R-:W-:Y:S05]  /*0970*/  RET.REL.NODEC R2 `(schmidt_svd_kernel) ;  /* 0xfffffff402a07950 */ /* 0x000fea0003c3ffff */
.L_x_46:
        /* <DEDUP_REMOVED lines=16> */
.L_x_48:


//--------------------- .nv.shared.tomography_reconstruction_kernel --------------------------
	.section	.nv.shared.tomography_reconstruction_kernel,"aw",@nobits
	.sectionflags	@""
	.align	16
	.zero		1024


//--------------------- .nv.shared.reserved.0     --------------------------
	.section	.nv.shared.reserved.0,"aw",@nobits
	.weak		__nv_reservedSMEM_offset_0_alias
	.size		__nv_reservedSMEM_offset_0_alias, 0, 64
	.other		__nv_reservedSMEM_offset_0_alias,@"STO_CUDA_RESERVED_SHARED STV_DEFAULT"
__nv_reservedSMEM_offset_0_alias:
	.zero		0
	.zero		64


//--------------------- .nv.shared.measurement_feedback_kernel --------------------------
	.section	.nv.shared.measurement_feedback_kernel,"aw",@nobits
	.sectionflags	@""
	.align	16
	.zero		1024


//--------------------- .nv.shared.hadamard_transform_kernel --------------------------
	.section	.nv.shared.hadamard_transform_kernel,"aw",@nobits
	.sectionflags	@""
	.align	16
	.zero		1024


//--------------------- .nv.shared.toric_code_anyon_kernel --------------------------
	.section	.nv.shared.toric_code_anyon_kernel,"aw",@nobits
	.sectionflags	@""
	.align	16
	.zero		1024


//--------------------- .nv.shared.quantum_hebbian_kernel --------------------------
	.section	.nv.shared.quantum_hebbian_kernel,"aw",@nobits
	.sectionflags	@""
	.align	16
	.zero		1024


//--------------------- .nv.shared.syndrome_decoder_kernel --------------------------
	.section	.nv.shared.syndrome_decoder_kernel,"aw",@nobits
	.sectionflags	@""
	.align	16
	.zero		1024


//--------------------- .nv.shared.surface_code_syndrome_kernel --------------------------
	.section	.nv.shared.surface_code_syndrome_kernel,"aw",@nobits
	.sectionflags	@""
	.align	16
	.zero		1024


//--------------------- .nv.shared.mps_contraction_kernel --------------------------
	.section	.nv.shared.mps_contraction_kernel,"aw",@nobits
	.sectionflags	@""
	.align	16
	.zero		1024


//--------------------- .nv.shared.three_tangle_kernel --------------------------
	.section	.nv.shared.three_tangle_kernel,"aw",@nobits
	.sectionflags	@""
	.align	16
	.zero		1024


//--------------------- .nv.shared.partial_transpose_kernel --------------------------
	.section	.nv.shared.partial_transpose_kernel,"aw",@nobits
	.sectionflags	@""
	.align	16
	.zero		1024


//--------------------- .nv.shared.entanglement_entropy_kernel --------------------------
	.section	.nv.shared.entanglement_entropy_kernel,"aw",@nobits
	.sectionflags	@""
	.align	16
	.zero		1024


//--------------------- .nv.shared.schmidt_svd_kernel --------------------------
	.section	.nv.shared.schmidt_svd_kernel,"aw",@nobits
	.sectionflags	@""
	.align	16
.nv.shared.schmidt_svd_kernel:
	.zero		2048


//--------------------- .nv.constant0.tomography_reconstruction_kernel --------------------------
	.section	.nv.constant0.tomography_reconstruction_kernel,"a",@progbits
	.sectionflags	@""
	.align	4
.nv.constant0.tomography_reconstruction_kernel:
	.zero		916


//--------------------- .nv.constant0.measurement_feedback_kernel --------------------------
	.section	.nv.constant0.measurement_feedback_kernel,"a",@progbits
	.sectionflags	@""
	.align	4
.nv.constant0.measurement_feedback_kernel:
	.zero		920


//--------------------- .nv.constant0.hadamard_transform_kernel --------------------------
	.section	.nv.constant0.hadamard_transform_kernel,"a",@progbits
	.sectionflags	@""
	.align	4
.nv.constant0.hadamard_transform_kernel:
	.zero		916


//--------------------- .nv.constant0.toric_code_anyon_kernel --------------------------
	.section	.nv.constant0.toric_code_anyon_kernel,"a",@progbits
	.sectionflags	@""
	.align	4
.nv.constant0.toric_code_anyon_kernel:
	.zero		924


//--------------------- .nv.constant0.quantum_hebbian_kernel --------------------------
	.section	.nv.constant0.quantum_hebbian_kernel,"a",@progbits
	.sectionflags	@""
	.align	4
.nv.constant0.quantum_hebbian_kernel:
	.zero		932


//--------------------- .nv.constant0.syndrome_decoder_kernel --------------------------
	.section	.nv.constant0.syndrome_decoder_kernel,"a",@progbits
	.sectionflags	@""
	.align	4
.nv.constant0.syndrome_decoder_kernel:
	.zero		916


//--------------------- .nv.constant0.surface_code_syndrome_kernel --------------------------
	.section	.nv.constant0.surface_code_syndrome_kernel,"a",@progbits
	.sectionflags	@""
	.align	4
.nv.constant0.surface_code_syndrome_kernel:
	.zero		936


//--------------------- .nv.constant0.mps_contraction_kernel --------------------------
	.section	.nv.constant0.mps_contraction_kernel,"a",@progbits
	.sectionflags	@""
	.align	4
.nv.constant0.mps_contraction_kernel:
	.zero		932


//--------------------- .nv.constant0.three_tangle_kernel --------------------------
	.section	.nv.constant0.three_tangle_kernel,"a",@progbits
	.sectionflags	@""
	.align	4
.nv.constant0.three_tangle_kernel:
	.zero		916


//--------------------- .nv.constant0.partial_transpose_kernel --------------------------
	.section	.nv.constant0.partial_transpose_kernel,"a",@progbits
	.sectionflags	@""
	.align	4
.nv.constant0.partial_transpose_kernel:
	.zero		920


//--------------------- .nv.constant0.entanglement_entropy_kernel --------------------------
	.section	.nv.constant0.entanglement_entropy_kernel,"a",@progbits
	.sectionflags	@""
	.align	4
.nv.constant0.entanglement_entropy_kernel:
	.zero		916


//--------------------- .nv.constant0.schmidt_svd_kernel --------------------------
	.section	.nv.constant0.schmidt_svd_kernel,"a",@progbits
	.sectionflags	@""
	.align	4
.nv.constant0.schmidt_svd_kernel:
	.zero		924


//--------------------- SYMBOLS --------------------------

	.type		.nv.reservedSmem.offset0,@object
	.size		.nv.reservedSmem.offset0,0x4
	.type		.nv.reservedSmem.cap,@object
	.size		.nv.reservedSmem.cap,0x4
